// auto-generated by cutlass_sweep.gemm — config: {"arch": "sm_100", "cluster_m": 4, "cluster_n": 4, "dtype": "e4m3", "dtype_b": "e4m3", "layout": "nt", "stages": 0, "tile_k": 64, "tile_m": 256, "tile_n": 128}
#include "cutlass/cutlass.h"
#include "cutlass/gemm/collective/collective_builder.hpp"
#include "cutlass/gemm/device/gemm_universal_adapter.h"
#include "cutlass/gemm/kernel/gemm_universal.hpp"
#include "cutlass/epilogue/collective/collective_builder.hpp"

using ElemA = cutlass::float_e4m3_t;
using ElemB = cutlass::float_e4m3_t;
using ElemCD = cutlass::float_e4m3_t;
using Acc  = float;
using TileShape    = cute::Shape<cute::_256, cute::_128, cute::_64>;
using ClusterShape = cute::Shape<cute::_4, cute::_4, cute::_1>;

using CollectiveEpilogue = typename cutlass::epilogue::collective::CollectiveBuilder<
    cutlass::arch::Sm100, cutlass::arch::OpClassTensorOp,
    TileShape, ClusterShape,
    cutlass::epilogue::collective::EpilogueTileAuto,
    Acc, Acc,
    ElemCD, cutlass::layout::RowMajor, 128 / cutlass::sizeof_bits<ElemCD>::value,
    ElemCD, cutlass::layout::RowMajor, 128 / cutlass::sizeof_bits<ElemCD>::value,
    cutlass::epilogue::collective::EpilogueScheduleAuto
  >::CollectiveOp;

using CollectiveMainloop = typename cutlass::gemm::collective::CollectiveBuilder<
    cutlass::arch::Sm100, cutlass::arch::OpClassTensorOp,
    ElemA, cutlass::layout::RowMajor, 128 / cutlass::sizeof_bits<ElemA>::value,
    ElemB, cutlass::layout::ColumnMajor, 128 / cutlass::sizeof_bits<ElemB>::value,
    Acc,
    TileShape, ClusterShape,
    cutlass::gemm::collective::StageCountAutoCarveout<static_cast<int>(sizeof(typename CollectiveEpilogue::SharedStorage))>,
    cutlass::gemm::collective::KernelScheduleAuto
  >::CollectiveOp;

using GemmKernel = cutlass::gemm::kernel::GemmUniversal<
    cute::Shape<int,int,int,int>,
    CollectiveMainloop,
    CollectiveEpilogue
>;
using Gemm = cutlass::gemm::device::GemmUniversalAdapter<GemmKernel>;

// Force the device kernel symbol into the cubin without needing a host main.
auto* _anchor = &cutlass::device_kernel<GemmKernel>;


// ===== COMPILED SASS (sm_100a) =====

	.target	sm_100a

	.elftype	@"ET_EXEC"


//--------------------- .note.nv.tkinfo           --------------------------
	.section	.note.nv.tkinfo,"",@"SHT_NOTE"
	.sectionflags	@"SHF_NOTE_NV_TKINFO"
	.tkinfo
        /*0018*/ 	.word	0x00000002
        /*0030*/ 	.string	""
        /*0030*/ 	.string	"ptxas"
        /*0030*/ 	.string	"Cuda compilation tools, release 13.0, V13.0.88"
        /*0030*/ 	.string	"Build cuda_13.0.r13.0/compiler.36424714_0"
        /*0030*/ 	.string	"-arch sm_100a -m 64 "



//--------------------- .note.nv.cuinfo           --------------------------
	.section	.note.nv.cuinfo,"",@"SHT_NOTE"
	.sectionflags	@"SHF_NOTE_NV_CUINFO"
        /*0018*/ 	.short	0x0002
        /*001a*/ 	.short	0x0064
        /*001c*/ 	.short	0x0082
	.zero		2


//--------------------- .nv.info                  --------------------------
	.section	.nv.info,"",@"SHT_CUDA_INFO"
	.align	4


	//----- nvinfo : EIATTR_REGCOUNT
	.align		4
        /*0000*/ 	.byte	0x04, 0x2f
        /*0002*/ 	.short	(.L_19 - .L_18)
	.align		4
.L_18:
        /*0004*/ 	.word	index@(_ZN7cutlass13device_kernelINS_4gemm6kernel13GemmUniversalIN4cute5tupleIJiiiiEEENS1_10collective13CollectiveMmaINS1_35MainloopSm100TmaUmmaWarpSpecializedILi16ELi2ELi4ENS5_IJNS4_1CILi4EEESB_NSA_ILi1EEEEEEEENS5_IJNSA_ILi256EEENSA_ILi128EEENSA_ILi64EEEEEENS_12float_e4m3_tENS5_IJlSC_lEEESJ_SK_NS4_8TiledMMAINS4_8MMA_AtomIJNS4_10MMA_TraitsINS4_25SM100_MMA_F8F6F4_2x1SM_SSEJSJ_SJ_fSF_SG_NS4_17integral_constantINS4_4UMMA5MajorELSR_0EEESS_NSP_INSQ_7ScaleInELST_0EEESU_EEEEEENS4_6LayoutINS5_IJSC_SC_SC_EEENS5_IJNSA_ILi0EEESZ_SZ_EEEEENS5_IJNS4_10UnderscoreES12_S12_EEEEENS4_28SM100_TMA_2SM_LOAD_MULTICASTENS4_14ComposedLayoutINS4_7SwizzleILi2ELi4ELi3EEENS4_18smem_ptr_flag_bitsILi8EEENSX_INS5_IJNSA_ILi8EEESH_EEENS5_IJSH_SC_EEEEEEEvNS4_8identityES15_S1F_vS1G_EENS_8epilogue10collective18CollectiveEpilogueINS1I_23Sm100TmaWarpSpecializedILi2ELi2ELi64ELb0ELb0EEEJNS5_IJSG_SG_SH_EEENS5_IJNSX_ISG_SC_EENSX_ISH_SC_EEEEESJ_SK_SJ_SK_NS1I_6fusion15FusionCallbacksIS1M_NS1R_17LinearCombinationISJ_fSJ_fLNS_15FloatRoundStyleE2EEES1N_S1Q_JEEENS4_5SM1004TMEM4LOAD26SM100_TMEM_LOAD_32dp32b64xENS4_13SM90_TMA_LOADES1F_NS4_39AutoVectorizingCopyWithAssumedAlignmentILi128EEENS4_14SM90_TMA_STOREES1F_S23_S23_EEEvvEEEEvNT_6ParamsE)
        /*0008*/ 	.word	0x000000d0


	//----- nvinfo : EIATTR_FRAME_SIZE
	.align		4
.L_19:
        /*000c*/ 	.byte	0x04, 0x11
        /*000e*/ 	.short	(.L_21 - .L_20)
	.align		4
.L_20:
        /*0010*/ 	.word	index@($__internal_2_$__cuda_sm10x_tcgen05_guardrail_trap_unallocated_columns_being_dealloced)
        /*0014*/ 	.word	0x00000000


	//----- nvinfo : EIATTR_FRAME_SIZE
	.align		4
.L_21:
        /*0018*/ 	.byte	0x04, 0x11
        /*001a*/ 	.short	(.L_23 - .L_22)
	.align		4
.L_22:
        /*001c*/ 	.word	index@($__internal_1_$__cuda_sm10x_tcgen05_guardrail_trap_phase_invalid_during_alloc)
        /*0020*/ 	.word	0x00000000


	//----- nvinfo : EIATTR_FRAME_SIZE
	.align		4
.L_23:
        /*0024*/ 	.byte	0x04, 0x11
        /*0026*/ 	.short	(.L_25 - .L_24)
	.align		4
.L_24:
        /*0028*/ 	.word	index@($__internal_0_$__cuda_sm10x_tcgen05_guardrail_trap_col_being_dealloced_not_returned_by_alloc)
        /*002c*/ 	.word	0x00000000


	//----- nvinfo : EIATTR_FRAME_SIZE
	.align		4
.L_25:
        /*0030*/ 	.byte	0x04, 0x11
        /*0032*/ 	.short	(.L_27 - .L_26)
	.align		4
.L_26:
        /*0034*/ 	.word	index@(_ZN7cutlass13device_kernelINS_4gemm6kernel13GemmUniversalIN4cute5tupleIJiiiiEEENS1_10collective13CollectiveMmaINS1_35MainloopSm100TmaUmmaWarpSpecializedILi16ELi2ELi4ENS5_IJNS4_1CILi4EEESB_NSA_ILi1EEEEEEEENS5_IJNSA_ILi256EEENSA_ILi128EEENSA_ILi64EEEEEENS_12float_e4m3_tENS5_IJlSC_lEEESJ_SK_NS4_8TiledMMAINS4_8MMA_AtomIJNS4_10MMA_TraitsINS4_25SM100_MMA_F8F6F4_2x1SM_SSEJSJ_SJ_fSF_SG_NS4_17integral_constantINS4_4UMMA5MajorELSR_0EEESS_NSP_INSQ_7ScaleInELST_0EEESU_EEEEEENS4_6LayoutINS5_IJSC_SC_SC_EEENS5_IJNSA_ILi0EEESZ_SZ_EEEEENS5_IJNS4_10UnderscoreES12_S12_EEEEENS4_28SM100_TMA_2SM_LOAD_MULTICASTENS4_14ComposedLayoutINS4_7SwizzleILi2ELi4ELi3EEENS4_18smem_ptr_flag_bitsILi8EEENSX_INS5_IJNSA_ILi8EEESH_EEENS5_IJSH_SC_EEEEEEEvNS4_8identityES15_S1F_vS1G_EENS_8epilogue10collective18CollectiveEpilogueINS1I_23Sm100TmaWarpSpecializedILi2ELi2ELi64ELb0ELb0EEEJNS5_IJSG_SG_SH_EEENS5_IJNSX_ISG_SC_EENSX_ISH_SC_EEEEESJ_SK_SJ_SK_NS1I_6fusion15FusionCallbacksIS1M_NS1R_17LinearCombinationISJ_fSJ_fLNS_15FloatRoundStyleE2EEES1N_S1Q_JEEENS4_5SM1004TMEM4LOAD26SM100_TMEM_LOAD_32dp32b64xENS4_13SM90_TMA_LOADES1F_NS4_39AutoVectorizingCopyWithAssumedAlignmentILi128EEENS4_14SM90_TMA_STOREES1F_S23_S23_EEEvvEEEEvNT_6ParamsE)
        /*0038*/ 	.word	0x00000000


	//----- nvinfo : EIATTR_MIN_STACK_SIZE
	.align		4
.L_27:
        /*003c*/ 	.byte	0x04, 0x12
        /*003e*/ 	.short	(.L_29 - .L_28)
	.align		4
.L_28:
        /*0040*/ 	.word	index@(_ZN7cutlass13device_kernelINS_4gemm6kernel13GemmUniversalIN4cute5tupleIJiiiiEEENS1_10collective13CollectiveMmaINS1_35MainloopSm100TmaUmmaWarpSpecializedILi16ELi2ELi4ENS5_IJNS4_1CILi4EEESB_NSA_ILi1EEEEEEEENS5_IJNSA_ILi256EEENSA_ILi128EEENSA_ILi64EEEEEENS_12float_e4m3_tENS5_IJlSC_lEEESJ_SK_NS4_8TiledMMAINS4_8MMA_AtomIJNS4_10MMA_TraitsINS4_25SM100_MMA_F8F6F4_2x1SM_SSEJSJ_SJ_fSF_SG_NS4_17integral_constantINS4_4UMMA5MajorELSR_0EEESS_NSP_INSQ_7ScaleInELST_0EEESU_EEEEEENS4_6LayoutINS5_IJSC_SC_SC_EEENS5_IJNSA_ILi0EEESZ_SZ_EEEEENS5_IJNS4_10UnderscoreES12_S12_EEEEENS4_28SM100_TMA_2SM_LOAD_MULTICASTENS4_14ComposedLayoutINS4_7SwizzleILi2ELi4ELi3EEENS4_18smem_ptr_flag_bitsILi8EEENSX_INS5_IJNSA_ILi8EEESH_EEENS5_IJSH_SC_EEEEEEEvNS4_8identityES15_S1F_vS1G_EENS_8epilogue10collective18CollectiveEpilogueINS1I_23Sm100TmaWarpSpecializedILi2ELi2ELi64ELb0ELb0EEEJNS5_IJSG_SG_SH_EEENS5_IJNSX_ISG_SC_EENSX_ISH_SC_EEEEESJ_SK_SJ_SK_NS1I_6fusion15FusionCallbacksIS1M_NS1R_17LinearCombinationISJ_fSJ_fLNS_15FloatRoundStyleE2EEES1N_S1Q_JEEENS4_5SM1004TMEM4LOAD26SM100_TMEM_LOAD_32dp32b64xENS4_13SM90_TMA_LOADES1F_NS4_39AutoVectorizingCopyWithAssumedAlignmentILi128EEENS4_14SM90_TMA_STOREES1F_S23_S23_EEEvvEEEEvNT_6ParamsE)
        /*0044*/ 	.word	0x00000000
.L_29:


//--------------------- .nv.compat                --------------------------
	.section	.nv.compat,"",@"SHT_CUDA_COMPAT_INFO"
	.align	4
        /*0000*/ 	.byte	0x02, 0x09, 0x01, 0x00, 0x02, 0x02, 0x02, 0x00, 0x02, 0x05, 0x05, 0x00, 0x03, 0x07, 0x01, 0x01
        /*0010*/ 	.byte	0x02, 0x03, 0x01, 0x00, 0x02, 0x06, 0x01, 0x00, 0x04, 0x0b, 0x08, 0x00, 0x09, 0x00, 0x00, 0x00
        /*0020*/ 	.byte	0x00, 0x00, 0x00, 0x00


//--------------------- .nv.info._ZN7cutlass13device_kernelINS_4gemm6kernel13GemmUniversalIN4cute5tupleIJiiiiEEENS1_10collective13CollectiveMmaINS1_35MainloopSm100TmaUmmaWarpSpecializedILi16ELi2ELi4ENS5_IJNS4_1CILi4EEESB_NSA_ILi1EEEEEEEENS5_IJNSA_ILi256EEENSA_ILi128EEENSA_ILi64EEEEEENS_12float_e4m3_tENS5_IJlSC_lEEESJ_SK_NS4_8TiledMMAINS4_8MMA_AtomIJNS4_10MMA_TraitsINS4_25SM100_MMA_F8F6F4_2x1SM_SSEJSJ_SJ_fSF_SG_NS4_17integral_constantINS4_4UMMA5MajorELSR_0EEESS_NSP_INSQ_7ScaleInELST_0EEESU_EEEEEENS4_6LayoutINS5_IJSC_SC_SC_EEENS5_IJNSA_ILi0EEESZ_SZ_EEEEENS5_IJNS4_10UnderscoreES12_S12_EEEEENS4_28SM100_TMA_2SM_LOAD_MULTICASTENS4_14ComposedLayoutINS4_7SwizzleILi2ELi4ELi3EEENS4_18smem_ptr_flag_bitsILi8EEENSX_INS5_IJNSA_ILi8EEESH_EEENS5_IJSH_SC_EEEEEEEvNS4_8identityES15_S1F_vS1G_EENS_8epilogue10collective18CollectiveEpilogueINS1I_23Sm100TmaWarpSpecializedILi2ELi2ELi64ELb0ELb0EEEJNS5_IJSG_SG_SH_EEENS5_IJNSX_ISG_SC_EENSX_ISH_SC_EEEEESJ_SK_SJ_SK_NS1I_6fusion15FusionCallbacksIS1M_NS1R_17LinearCombinationISJ_fSJ_fLNS_15FloatRoundStyleE2EEES1N_S1Q_JEEENS4_5SM1004TMEM4LOAD26SM100_TMEM_LOAD_32dp32b64xENS4_13SM90_TMA_LOADES1F_NS4_39AutoVectorizingCopyWithAssumedAlignmentILi128EEENS4_14SM90_TMA_STOREES1F_S23_S23_EEEvvEEEEvNT_6ParamsE --------------------------
	.section	.nv.info._ZN7cutlass13device_kernelINS_4gemm6kernel13GemmUniversalIN4cute5tupleIJiiiiEEENS1_10collective13CollectiveMmaINS1_35MainloopSm100TmaUmmaWarpSpecializedILi16ELi2ELi4ENS5_IJNS4_1CILi4EEESB_NSA_ILi1EEEEEEEENS5_IJNSA_ILi256EEENSA_ILi128EEENSA_ILi64EEEEEENS_12float_e4m3_tENS5_IJlSC_lEEESJ_SK_NS4_8TiledMMAINS4_8MMA_AtomIJNS4_10MMA_TraitsINS4_25SM100_MMA_F8F6F4_2x1SM_SSEJSJ_SJ_fSF_SG_NS4_17integral_constantINS4_4UMMA5MajorELSR_0EEESS_NSP_INSQ_7ScaleInELST_0EEESU_EEEEEENS4_6LayoutINS5_IJSC_SC_SC_EEENS5_IJNSA_ILi0EEESZ_SZ_EEEEENS5_IJNS4_10UnderscoreES12_S12_EEEEENS4_28SM100_TMA_2SM_LOAD_MULTICASTENS4_14ComposedLayoutINS4_7SwizzleILi2ELi4ELi3EEENS4_18smem_ptr_flag_bitsILi8EEENSX_INS5_IJNSA_ILi8EEESH_EEENS5_IJSH_SC_EEEEEEEvNS4_8identityES15_S1F_vS1G_EENS_8epilogue10collective18CollectiveEpilogueINS1I_23Sm100TmaWarpSpecializedILi2ELi2ELi64ELb0ELb0EEEJNS5_IJSG_SG_SH_EEENS5_IJNSX_ISG_SC_EENSX_ISH_SC_EEEEESJ_SK_SJ_SK_NS1I_6fusion15FusionCallbacksIS1M_NS1R_17LinearCombinationISJ_fSJ_fLNS_15FloatRoundStyleE2EEES1N_S1Q_JEEENS4_5SM1004TMEM4LOAD26SM100_TMEM_LOAD_32dp32b64xENS4_13SM90_TMA_LOADES1F_NS4_39AutoVectorizingCopyWithAssumedAlignmentILi128EEENS4_14SM90_TMA_STOREES1F_S23_S23_EEEvvEEEEvNT_6ParamsE,"",@"SHT_CUDA_INFO"
	.sectionflags	@""
	.align	4


	//----- nvinfo : EIATTR_CUDA_API_VERSION
	.align		4
        /*0000*/ 	.byte	0x04, 0x37
        /*0002*/ 	.short	(.L_31 - .L_30)
.L_30:
        /*0004*/ 	.word	0x00000082


	//----- nvinfo : EIATTR_KPARAM_INFO
	.align		4
.L_31:
        /*0008*/ 	.byte	0x04, 0x17
        /*000a*/ 	.short	(.L_33 - .L_32)
.L_32:
        /*000c*/ 	.word	0x00000000
        /*0010*/ 	.short	0x0000
        /*0012*/ 	.short	0x0000
        /*0014*/ 	.byte	0x00, 0xf0, 0x01, 0x20


	//----- nvinfo : EIATTR_AT_ENTRY_FRAGMENTS
	.align		4
.L_33:
        /*0018*/ 	.byte	0x04, 0x4f
        /*001a*/ 	.short	(.L_35 - .L_34)


	//   ....[0]....
.L_34:
        /*001c*/ 	.word	0x00000007


	//----- nvinfo : EIATTR_RESERVED_SMEM_USED
	.align		4
.L_35:
        /*0020*/ 	.byte	0x01, 0x41
	.zero		2


	//----- nvinfo : EIATTR_SPARSE_MMA_MASK
	.align		4
        /*0024*/ 	.byte	0x03, 0x50
        /*0026*/ 	.short	0x0000


	//----- nvinfo : EIATTR_TCGEN05_2CTA_USED
	.align		4
        /*0028*/ 	.byte	0x01, 0x52
	.zero		2


	//----- nvinfo : EIATTR_MAXREG_COUNT
	.align		4
        /*002c*/ 	.byte	0x03, 0x1b
        /*002e*/ 	.short	0x00ff


	//----- nvinfo : EIATTR_NUM_BARRIERS
	.align		4
        /*0030*/ 	.byte	0x02, 0x4c
        /*0032*/ 	.byte	0x07
	.zero		1


	//----- nvinfo : EIATTR_EXTERNS
	.align		4
        /*0034*/ 	.byte	0x04, 0x0f
        /*0036*/ 	.short	(.L_37 - .L_36)


	//   ....[0]....
	.align		4
.L_36:
        /*0038*/ 	.word	index@(__assertfail)


	//----- nvinfo : EIATTR_MERCURY_ISA_VERSION
	.align		4
.L_37:
        /*003c*/ 	.byte	0x03, 0x5f
        /*003e*/ 	.short	0x0101


	//----- nvinfo : EIATTR_INT_WARP_WIDE_INSTR_OFFSETS
	.align		4
        /*0040*/ 	.byte	0x04, 0x31
        /*0042*/ 	.short	(.L_39 - .L_38)


	//   ....[0]....
.L_38:
        /*0044*/ 	.word	0x00000ed0


	//   ....[1]....
        /*0048*/ 	.word	0x00000f70


	//   ....[2]....
        /*004c*/ 	.word	0x00004c90


	//   ....[3]....
        /*0050*/ 	.word	0x00004cb0


	//   ....[4]....
        /*0054*/ 	.word	0x00004ce0


	//   ....[5]....
        /*0058*/ 	.word	0x00005810


	//   ....[6]....
        /*005c*/ 	.word	0x00005880


	//   ....[7]....
        /*0060*/ 	.word	0x00005950


	//   ....[8]....
        /*0064*/ 	.word	0x00005a00


	//----- nvinfo : EIATTR_COOP_GROUP_MASK_REGIDS
	.align		4
.L_39:
        /*0068*/ 	.byte	0x04, 0x29
        /*006a*/ 	.short	(.L_41 - .L_40)


	//   ....[0]....
.L_40:
        /*006c*/ 	.word	0xffffffff


	//   ....[1]....
        /*0070*/ 	.word	0xffffffff


	//   ....[2]....
        /*0074*/ 	.word	0xffffffff


	//   ....[3]....
        /*0078*/ 	.word	0xffffffff


	//   ....[4]....
        /*007c*/ 	.word	0xffffffff


	//   ....[5]....
        /*0080*/ 	.word	0xffffffff


	//   ....[6]....
        /*0084*/ 	.word	0xffffffff


	//   ....[7]....
        /*0088*/ 	.word	0xffffffff


	//   ....[8]....
        /*008c*/ 	.word	0xffffffff


	//   ....[9]....
        /*0090*/ 	.word	0xffffffff


	//   ....[10]....
        /*0094*/ 	.word	0xffffffff


	//   ....[11]....
        /*0098*/ 	.word	0xffffffff


	//   ....[12]....
        /*009c*/ 	.word	0xffffffff


	//   ....[13]....
        /*00a0*/ 	.word	0xffffffff


	//----- nvinfo : EIATTR_COOP_GROUP_INSTR_OFFSETS
	.align		4
.L_41:
        /*00a4*/ 	.byte	0x04, 0x28
        /*00a6*/ 	.short	(.L_43 - .L_42)


	//   ....[0]....
.L_42:
        /*00a8*/ 	.word	0x000000b0


	//   ....[1]....
        /*00ac*/ 	.word	0x00000510


	//   ....[2]....
        /*00b0*/ 	.word	0x00000880


	//   ....[3]....
        /*00b4*/ 	.word	0x000009d0


	//   ....[4]....
        /*00b8*/ 	.word	0x00000ac0


	//   ....[5]....
        /*00bc*/ 	.word	0x00000c20


	//   ....[6]....
        /*00c0*/ 	.word	0x00000db0


	//   ....[7]....
        /*00c4*/ 	.word	0x00000ff0


	//   ....[8]....
        /*00c8*/ 	.word	0x000025f0


	//   ....[9]....
        /*00cc*/ 	.word	0x00003b50


	//   ....[10]....
        /*00d0*/ 	.word	0x00004020


	//   ....[11]....
        /*00d4*/ 	.word	0x00004050


	//   ....[12]....
        /*00d8*/ 	.word	0x00004b90


	//   ....[13]....
        /*00dc*/ 	.word	0x00004da0


	//----- nvinfo : EIATTR_VRC_CTA_INIT_COUNT
	.align		4
.L_43:
        /*00e0*/ 	.byte	0x02, 0x4a
        /*00e2*/ 	.byte	0x80
	.zero		1


	//----- nvinfo : EIATTR_SYSCALL_OFFSETS
	.align		4
        /*00e4*/ 	.byte	0x04, 0x46
        /*00e6*/ 	.short	(.L_45 - .L_44)


	//   ....[0]....
.L_44:
        /*00e8*/ 	.word	0x00006600


	//   ....[1]....
        /*00ec*/ 	.word	0x00006740


	//   ....[2]....
        /*00f0*/ 	.word	0x00006f90


	//   ....[3]....
        /*00f4*/ 	.word	0x000085a0


	//----- nvinfo : EIATTR_MBARRIER_INSTR_OFFSETS
	.align		4
.L_45:
        /*00f8*/ 	.byte	0x04, 0x39
        /*00fa*/ 	.short	(.L_47 - .L_46)


	//   ....[0]....
.L_46:
        /*00fc*/ 	.word	0x00000660
        /*0100*/ 	.word	0x000000ff
        /*0104*/ 	.word	0x00000000
        /*0108*/ 	.short	0x0100
        /*010a*/ 	.byte	0x04
	.zero		1


	//   ....[1]....
        /*010c*/ 	.word	0x00000670
        /*0110*/ 	.word	0x000000ff
        /*0114*/ 	.word	0x00000080
        /*0118*/ 	.short	0x0100
        /*011a*/ 	.byte	0x04
	.zero		1


	//   ....[2]....
        /*011c*/ 	.word	0x00000680
        /*0120*/ 	.word	0x000000ff
        /*0124*/ 	.word	0x00000008
        /*0128*/ 	.short	0x0100
        /*012a*/ 	.byte	0x04
	.zero		1


	//   ....[3]....
        /*012c*/ 	.word	0x00000690
        /*0130*/ 	.word	0x000000ff
        /*0134*/ 	.word	0x00000088
        /*0138*/ 	.short	0x0100
        /*013a*/ 	.byte	0x04
	.zero		1


	//   ....[4]....
        /*013c*/ 	.word	0x000006a0
        /*0140*/ 	.word	0x000000ff
        /*0144*/ 	.word	0x00000010
        /*0148*/ 	.short	0x0100
        /*014a*/ 	.byte	0x04
	.zero		1


	//   ....[5]....
        /*014c*/ 	.word	0x000006b0
        /*0150*/ 	.word	0x000000ff
        /*0154*/ 	.word	0x00000090
        /*0158*/ 	.short	0x0100
        /*015a*/ 	.byte	0x04
	.zero		1


	//   ....[6]....
        /*015c*/ 	.word	0x000006c0
        /*0160*/ 	.word	0x000000ff
        /*0164*/ 	.word	0x00000018
        /*0168*/ 	.short	0x0100
        /*016a*/ 	.byte	0x04
	.zero		1


	//   ....[7]....
        /*016c*/ 	.word	0x000006d0
        /*0170*/ 	.word	0x000000ff
        /*0174*/ 	.word	0x00000098
        /*0178*/ 	.short	0x0100
        /*017a*/ 	.byte	0x04
	.zero		1


	//   ....[8]....
        /*017c*/ 	.word	0x000006e0
        /*0180*/ 	.word	0x000000ff
        /*0184*/ 	.word	0x00000020
        /*0188*/ 	.short	0x0100
        /*018a*/ 	.byte	0x04
	.zero		1


	//   ....[9]....
        /*018c*/ 	.word	0x000006f0
        /*0190*/ 	.word	0x000000ff
        /*0194*/ 	.word	0x000000a0
        /*0198*/ 	.short	0x0100
        /*019a*/ 	.byte	0x04
	.zero		1


	//   ....[10]....
        /*019c*/ 	.word	0x00000700
        /*01a0*/ 	.word	0x000000ff
        /*01a4*/ 	.word	0x00000028
        /*01a8*/ 	.short	0x0100
        /*01aa*/ 	.byte	0x04
	.zero		1


	//   ....[11]....
        /*01ac*/ 	.word	0x00000710
        /*01b0*/ 	.word	0x000000ff
        /*01b4*/ 	.word	0x000000a8
        /*01b8*/ 	.short	0x0100
        /*01ba*/ 	.byte	0x04
	.zero		1


	//   ....[12]....
        /*01bc*/ 	.word	0x00000720
        /*01c0*/ 	.word	0x000000ff
        /*01c4*/ 	.word	0x00000030
        /*01c8*/ 	.short	0x0100
        /*01ca*/ 	.byte	0x04
	.zero		1


	//   ....[13]....
        /*01cc*/ 	.word	0x00000730
        /*01d0*/ 	.word	0x000000ff
        /*01d4*/ 	.word	0x000000b0
        /*01d8*/ 	.short	0x0100
        /*01da*/ 	.byte	0x04
	.zero		1


	//   ....[14]....
        /*01dc*/ 	.word	0x00000740
        /*01e0*/ 	.word	0x000000ff
        /*01e4*/ 	.word	0x00000038
        /*01e8*/ 	.short	0x0100
        /*01ea*/ 	.byte	0x04
	.zero		1


	//   ....[15]....
        /*01ec*/ 	.word	0x00000750
        /*01f0*/ 	.word	0x000000ff
        /*01f4*/ 	.word	0x000000b8
        /*01f8*/ 	.short	0x0100
        /*01fa*/ 	.byte	0x04
	.zero		1


	//   ....[16]....
        /*01fc*/ 	.word	0x00000760
        /*0200*/ 	.word	0x000000ff
        /*0204*/ 	.word	0x00000040
        /*0208*/ 	.short	0x0100
        /*020a*/ 	.byte	0x04
	.zero		1


	//   ....[17]....
        /*020c*/ 	.word	0x00000770
        /*0210*/ 	.word	0x000000ff
        /*0214*/ 	.word	0x000000c0
        /*0218*/ 	.short	0x0100
        /*021a*/ 	.byte	0x04
	.zero		1


	//   ....[18]....
        /*021c*/ 	.word	0x00000780
        /*0220*/ 	.word	0x000000ff
        /*0224*/ 	.word	0x00000048
        /*0228*/ 	.short	0x0100
        /*022a*/ 	.byte	0x04
	.zero		1


	//   ....[19]....
        /*022c*/ 	.word	0x00000790
        /*0230*/ 	.word	0x000000ff
        /*0234*/ 	.word	0x000000c8
        /*0238*/ 	.short	0x0100
        /*023a*/ 	.byte	0x04
	.zero		1


	//   ....[20]....
        /*023c*/ 	.word	0x000007a0
        /*0240*/ 	.word	0x000000ff
        /*0244*/ 	.word	0x00000050
        /*0248*/ 	.short	0x0100
        /*024a*/ 	.byte	0x04
	.zero		1


	//   ....[21]....
        /*024c*/ 	.word	0x000007b0
        /*0250*/ 	.word	0x000000ff
        /*0254*/ 	.word	0x000000d0
        /*0258*/ 	.short	0x0100
        /*025a*/ 	.byte	0x04
	.zero		1


	//   ....[22]....
        /*025c*/ 	.word	0x000007c0
        /*0260*/ 	.word	0x000000ff
        /*0264*/ 	.word	0x00000058
        /*0268*/ 	.short	0x0100
        /*026a*/ 	.byte	0x04
	.zero		1


	//   ....[23]....
        /*026c*/ 	.word	0x000007d0
        /*0270*/ 	.word	0x000000ff
        /*0274*/ 	.word	0x000000d8
        /*0278*/ 	.short	0x0100
        /*027a*/ 	.byte	0x04
	.zero		1


	//   ....[24]....
        /*027c*/ 	.word	0x000007e0
        /*0280*/ 	.word	0x000000ff
        /*0284*/ 	.word	0x00000060
        /*0288*/ 	.short	0x0100
        /*028a*/ 	.byte	0x04
	.zero		1


	//   ....[25]....
        /*028c*/ 	.word	0x000007f0
        /*0290*/ 	.word	0x000000ff
        /*0294*/ 	.word	0x000000e0
        /*0298*/ 	.short	0x0100
        /*029a*/ 	.byte	0x04
	.zero		1


	//   ....[26]....
        /*029c*/ 	.word	0x00000800
        /*02a0*/ 	.word	0x000000ff
        /*02a4*/ 	.word	0x00000068
        /*02a8*/ 	.short	0x0100
        /*02aa*/ 	.byte	0x04
	.zero		1


	//   ....[27]....
        /*02ac*/ 	.word	0x00000810
        /*02b0*/ 	.word	0x000000ff
        /*02b4*/ 	.word	0x000000e8
        /*02b8*/ 	.short	0x0100
        /*02ba*/ 	.byte	0x04
	.zero		1


	//   ....[28]....
        /*02bc*/ 	.word	0x00000820
        /*02c0*/ 	.word	0x000000ff
        /*02c4*/ 	.word	0x00000070
        /*02c8*/ 	.short	0x0100
        /*02ca*/ 	.byte	0x04
	.zero		1


	//   ....[29]....
        /*02cc*/ 	.word	0x00000830
        /*02d0*/ 	.word	0x000000ff
        /*02d4*/ 	.word	0x000000f0
        /*02d8*/ 	.short	0x0100
        /*02da*/ 	.byte	0x04
	.zero		1


	//   ....[30]....
        /*02dc*/ 	.word	0x00000840
        /*02e0*/ 	.word	0x000000ff
        /*02e4*/ 	.word	0x00000078
        /*02e8*/ 	.short	0x0100
        /*02ea*/ 	.byte	0x04
	.zero		1


	//   ....[31]....
        /*02ec*/ 	.word	0x00000850
        /*02f0*/ 	.word	0x000000ff
        /*02f4*/ 	.word	0x000000f8
        /*02f8*/ 	.short	0x0100
        /*02fa*/ 	.byte	0x04
	.zero		1


	//   ....[32]....
        /*02fc*/ 	.word	0x00000980
        /*0300*/ 	.word	0x000000ff
        /*0304*/ 	.word	0x00000100
        /*0308*/ 	.short	0x0100
        /*030a*/ 	.byte	0x04
	.zero		1


	//   ....[33]....
        /*030c*/ 	.word	0x00000990
        /*0310*/ 	.word	0x000000ff
        /*0314*/ 	.word	0x00000110
        /*0318*/ 	.short	0x0100
        /*031a*/ 	.byte	0x04
	.zero		1


	//   ....[34]....
        /*031c*/ 	.word	0x000009a0
        /*0320*/ 	.word	0x000000ff
        /*0324*/ 	.word	0x00000108
        /*0328*/ 	.short	0x0100
        /*032a*/ 	.byte	0x04
	.zero		1


	//   ....[35]....
        /*032c*/ 	.word	0x000009b0
        /*0330*/ 	.word	0x000000ff
        /*0334*/ 	.word	0x00000118
        /*0338*/ 	.short	0x0100
        /*033a*/ 	.byte	0x04
	.zero		1


	//   ....[36]....
        /*033c*/ 	.word	0x00000a90
        /*0340*/ 	.word	0x000000ff
        /*0344*/ 	.word	0x00000120
        /*0348*/ 	.short	0x0100
        /*034a*/ 	.byte	0x06
	.zero		1


	//   ....[37]....
        /*034c*/ 	.word	0x00000aa0
        /*0350*/ 	.word	0x000000ff
        /*0354*/ 	.word	0x00000128
        /*0358*/ 	.short	0x0100
        /*035a*/ 	.byte	0x06
	.zero		1


	//   ....[38]....
        /*035c*/ 	.word	0x00000bd0
        /*0360*/ 	.word	0x000000ff
        /*0364*/ 	.word	0x00000130
        /*0368*/ 	.short	0x0100
        /*036a*/ 	.byte	0x06
	.zero		1


	//   ....[39]....
        /*036c*/ 	.word	0x00000be0
        /*0370*/ 	.word	0x000000ff
        /*0374*/ 	.word	0x00000140
        /*0378*/ 	.short	0x0100
        /*037a*/ 	.byte	0x06
	.zero		1


	//   ....[40]....
        /*037c*/ 	.word	0x00000bf0
        /*0380*/ 	.word	0x000000ff
        /*0384*/ 	.word	0x00000138
        /*0388*/ 	.short	0x0100
        /*038a*/ 	.byte	0x06
	.zero		1


	//   ....[41]....
        /*038c*/ 	.word	0x00000c00
        /*0390*/ 	.word	0x000000ff
        /*0394*/ 	.word	0x00000148
        /*0398*/ 	.short	0x0100
        /*039a*/ 	.byte	0x06
	.zero		1


	//   ....[42]....
        /*039c*/ 	.word	0x00000d20
        /*03a0*/ 	.word	0x000000ff
        /*03a4*/ 	.word	0x00000150
        /*03a8*/ 	.short	0x0100
        /*03aa*/ 	.byte	0x04
	.zero		1


	//   ....[43]....
        /*03ac*/ 	.word	0x00000d30
        /*03b0*/ 	.word	0x000000ff
        /*03b4*/ 	.word	0x00000170
        /*03b8*/ 	.short	0x0100
        /*03ba*/ 	.byte	0x04
	.zero		1


	//   ....[44]....
        /*03bc*/ 	.word	0x00000d40
        /*03c0*/ 	.word	0x000000ff
        /*03c4*/ 	.word	0x00000158
        /*03c8*/ 	.short	0x0100
        /*03ca*/ 	.byte	0x04
	.zero		1


	//   ....[45]....
        /*03cc*/ 	.word	0x00000d50
        /*03d0*/ 	.word	0x000000ff
        /*03d4*/ 	.word	0x00000178
        /*03d8*/ 	.short	0x0100
        /*03da*/ 	.byte	0x04
	.zero		1


	//   ....[46]....
        /*03dc*/ 	.word	0x00000d60
        /*03e0*/ 	.word	0x000000ff
        /*03e4*/ 	.word	0x00000160
        /*03e8*/ 	.short	0x0100
        /*03ea*/ 	.byte	0x04
	.zero		1


	//   ....[47]....
        /*03ec*/ 	.word	0x00000d70
        /*03f0*/ 	.word	0x000000ff
        /*03f4*/ 	.word	0x00000180
        /*03f8*/ 	.short	0x0100
        /*03fa*/ 	.byte	0x04
	.zero		1


	//   ....[48]....
        /*03fc*/ 	.word	0x00000d80
        /*0400*/ 	.word	0x000000ff
        /*0404*/ 	.word	0x00000168
        /*0408*/ 	.short	0x0100
        /*040a*/ 	.byte	0x04
	.zero		1


	//   ....[49]....
        /*040c*/ 	.word	0x00000d90
        /*0410*/ 	.word	0x000000ff
        /*0414*/ 	.word	0x00000188
        /*0418*/ 	.short	0x0100
        /*041a*/ 	.byte	0x04
	.zero		1


	//   ....[50]....
        /*041c*/ 	.word	0x00000e80
        /*0420*/ 	.word	0x000000ff
        /*0424*/ 	.word	0x00000190
        /*0428*/ 	.short	0x0100
        /*042a*/ 	.byte	0x04
	.zero		1


	//   ....[51]....
        /*042c*/ 	.word	0x00000e90
        /*0430*/ 	.word	0x000000ff
        /*0434*/ 	.word	0x000001a0
        /*0438*/ 	.short	0x0100
        /*043a*/ 	.byte	0x04
	.zero		1


	//   ....[52]....
        /*043c*/ 	.word	0x00000ea0
        /*0440*/ 	.word	0x000000ff
        /*0444*/ 	.word	0x00000198
        /*0448*/ 	.short	0x0100
        /*044a*/ 	.byte	0x04
	.zero		1


	//   ....[53]....
        /*044c*/ 	.word	0x00000eb0
        /*0450*/ 	.word	0x000000ff
        /*0454*/ 	.word	0x000001a8
        /*0458*/ 	.short	0x0100
        /*045a*/ 	.byte	0x04
	.zero		1


	//   ....[54]....
        /*045c*/ 	.word	0x00000fb0
        /*0460*/ 	.word	0x000000ff
        /*0464*/ 	.word	0x000001b0
        /*0468*/ 	.short	0x0100
        /*046a*/ 	.byte	0x06
	.zero		1


	//   ....[55]....
        /*046c*/ 	.word	0x00001e30
        /*0470*/ 	.word	0x00000000
        /*0474*/ 	.word	0x000001a0
        /*0478*/ 	.short	0x010a
        /*047a*/ 	.byte	0xff
	.zero		1


	//   ....[56]....
        /*047c*/ 	.word	0x00001e50
        /*0480*/ 	.word	0x00000000
        /*0484*/ 	.word	0x00000190
        /*0488*/ 	.short	0x0101
        /*048a*/ 	.byte	0xff
	.zero		1


	//   ....[57]....
        /*048c*/ 	.word	0x00001f00
        /*0490*/ 	.word	0x000000ff
        /*0494*/ 	.word	0x00000080
        /*0498*/ 	.short	0x010a
        /*049a*/ 	.byte	0x04
	.zero		1


	//   ....[58]....
        /*049c*/ 	.word	0x00001fd0
        /*04a0*/ 	.word	0x000000ff
        /*04a4*/ 	.word	0x00000080
        /*04a8*/ 	.short	0x010a
        /*04aa*/ 	.byte	0x21
	.zero		1


	//   ....[59]....
        /*04ac*/ 	.word	0x00002180
        /*04b0*/ 	.word	0x000000ff
        /*04b4*/ 	.word	0x00000080
        /*04b8*/ 	.short	0x010a
        /*04ba*/ 	.byte	0x05
	.zero		1


	//   ....[60]....
        /*04bc*/ 	.word	0x000022a0
        /*04c0*/ 	.word	0x000000ff
        /*04c4*/ 	.word	0x00000128
        /*04c8*/ 	.short	0x0101
        /*04ca*/ 	.byte	0x0d
	.zero		1


	//   ....[61]....
        /*04cc*/ 	.word	0x000022c0
        /*04d0*/ 	.word	0x000000ff
        /*04d4*/ 	.word	0x00000080
        /*04d8*/ 	.short	0x010a
        /*04da*/ 	.byte	0x04
	.zero		1


	//   ....[62]....
        /*04dc*/ 	.word	0x00002340
        /*04e0*/ 	.word	0x000000ff
        /*04e4*/ 	.word	0x00000080
        /*04e8*/ 	.short	0x010a
        /*04ea*/ 	.byte	0x11
	.zero		1


	//   ....[63]....
        /*04ec*/ 	.word	0x000024d0
        /*04f0*/ 	.word	0x000000ff
        /*04f4*/ 	.word	0x00000080
        /*04f8*/ 	.short	0x010a
        /*04fa*/ 	.byte	0x05
	.zero		1


	//   ....[64]....
        /*04fc*/ 	.word	0x00002620
        /*0500*/ 	.word	0x00000003
        /*0504*/ 	.word	0x00000130
        /*0508*/ 	.short	0x010a
        /*050a*/ 	.byte	0xff
	.zero		1


	//   ....[65]....
        /*050c*/ 	.word	0x00002770
        /*0510*/ 	.word	0x00000000
        /*0514*/ 	.word	0x00000000
        /*0518*/ 	.short	0x0101
        /*051a*/ 	.byte	0xff
	.zero		1


	//   ....[66]....
        /*051c*/ 	.word	0x00002d10
        /*0520*/ 	.word	0x000000ff
        /*0524*/ 	.word	0x00000000
        /*0528*/ 	.short	0x010a
        /*052a*/ 	.byte	0x04
	.zero		1


	//   ....[67]....
        /*052c*/ 	.word	0x00002da0
        /*0530*/ 	.word	0x000000ff
        /*0534*/ 	.word	0x00000000
        /*0538*/ 	.short	0x010a
        /*053a*/ 	.byte	0x05
	.zero		1


	//   ....[68]....
        /*053c*/ 	.word	0x00002e30
        /*0540*/ 	.word	0x000000ff
        /*0544*/ 	.word	0x00000000
        /*0548*/ 	.short	0x010a
        /*054a*/ 	.byte	0x05
	.zero		1


	//   ....[69]....
        /*054c*/ 	.word	0x00002ec0
        /*0550*/ 	.word	0x000000ff
        /*0554*/ 	.word	0x00000000
        /*0558*/ 	.short	0x010a
        /*055a*/ 	.byte	0x05
	.zero		1


	//   ....[70]....
        /*055c*/ 	.word	0x00002f50
        /*0560*/ 	.word	0x000000ff
        /*0564*/ 	.word	0x00000000
        /*0568*/ 	.short	0x010a
        /*056a*/ 	.byte	0x05
	.zero		1


	//   ....[71]....
        /*056c*/ 	.word	0x00002fe0
        /*0570*/ 	.word	0x000000ff
        /*0574*/ 	.word	0x00000000
        /*0578*/ 	.short	0x010a
        /*057a*/ 	.byte	0x05
	.zero		1


	//   ....[72]....
        /*057c*/ 	.word	0x00003070
        /*0580*/ 	.word	0x000000ff
        /*0584*/ 	.word	0x00000000
        /*0588*/ 	.short	0x010a
        /*058a*/ 	.byte	0x05
	.zero		1


	//   ....[73]....
        /*058c*/ 	.word	0x00003100
        /*0590*/ 	.word	0x000000ff
        /*0594*/ 	.word	0x00000000
        /*0598*/ 	.short	0x010a
        /*059a*/ 	.byte	0x05
	.zero		1


	//   ....[74]....
        /*059c*/ 	.word	0x00003190
        /*05a0*/ 	.word	0x000000ff
        /*05a4*/ 	.word	0x00000000
        /*05a8*/ 	.short	0x010a
        /*05aa*/ 	.byte	0x05
	.zero		1


	//   ....[75]....
        /*05ac*/ 	.word	0x00003220
        /*05b0*/ 	.word	0x000000ff
        /*05b4*/ 	.word	0x00000000
        /*05b8*/ 	.short	0x010a
        /*05ba*/ 	.byte	0x05
	.zero		1


	//   ....[76]....
        /*05bc*/ 	.word	0x000032b0
        /*05c0*/ 	.word	0x000000ff
        /*05c4*/ 	.word	0x00000000
        /*05c8*/ 	.short	0x010a
        /*05ca*/ 	.byte	0x05
	.zero		1


	//   ....[77]....
        /*05cc*/ 	.word	0x00003340
        /*05d0*/ 	.word	0x000000ff
        /*05d4*/ 	.word	0x00000000
        /*05d8*/ 	.short	0x010a
        /*05da*/ 	.byte	0x05
	.zero		1


	//   ....[78]....
        /*05dc*/ 	.word	0x000033d0
        /*05e0*/ 	.word	0x000000ff
        /*05e4*/ 	.word	0x00000000
        /*05e8*/ 	.short	0x010a
        /*05ea*/ 	.byte	0x05
	.zero		1


	//   ....[79]....
        /*05ec*/ 	.word	0x00003460
        /*05f0*/ 	.word	0x000000ff
        /*05f4*/ 	.word	0x00000000
        /*05f8*/ 	.short	0x010a
        /*05fa*/ 	.byte	0x05
	.zero		1


	//   ....[80]....
        /*05fc*/ 	.word	0x000034f0
        /*0600*/ 	.word	0x000000ff
        /*0604*/ 	.word	0x00000000
        /*0608*/ 	.short	0x010a
        /*060a*/ 	.byte	0x05
	.zero		1


	//   ....[81]....
        /*060c*/ 	.word	0x00003590
        /*0610*/ 	.word	0x00000000
        /*0614*/ 	.word	0x00000000
        /*0618*/ 	.short	0x010a
        /*061a*/ 	.byte	0xff
	.zero		1


	//   ....[82]....
        /*061c*/ 	.word	0x000036b0
        /*0620*/ 	.word	0x00000002
        /*0624*/ 	.word	0x00000190
        /*0628*/ 	.short	0x010a
        /*062a*/ 	.byte	0xff
	.zero		1


	//   ....[83]....
        /*062c*/ 	.word	0x00003710
        /*0630*/ 	.word	0x00000004
        /*0634*/ 	.word	0x00000000
        /*0638*/ 	.short	0x0101
        /*063a*/ 	.byte	0xff
	.zero		1


	//   ....[84]....
        /*063c*/ 	.word	0x00003730
        /*0640*/ 	.word	0x000000ff
        /*0644*/ 	.word	0x00000140
        /*0648*/ 	.short	0x010a
        /*064a*/ 	.byte	0x04
	.zero		1


	//   ....[85]....
        /*064c*/ 	.word	0x00003850
        /*0650*/ 	.word	0x00000002
        /*0654*/ 	.word	0x00000130
        /*0658*/ 	.short	0x010a
        /*065a*/ 	.byte	0xff
	.zero		1


	//   ....[86]....
        /*065c*/ 	.word	0x00003960
        /*0660*/ 	.word	0x00000002
        /*0664*/ 	.word	0x00000000
        /*0668*/ 	.short	0x0101
        /*066a*/ 	.byte	0xff
	.zero		1


	//   ....[87]....
        /*066c*/ 	.word	0x000039f0
        /*0670*/ 	.word	0x000000ff
        /*0674*/ 	.word	0x00000140
        /*0678*/ 	.short	0x0106
        /*067a*/ 	.byte	0x04
	.zero		1


	//   ....[88]....
        /*067c*/ 	.word	0x00003a10
        /*0680*/ 	.word	0x000000ff
        /*0684*/ 	.word	0x00000140
        /*0688*/ 	.short	0x010a
        /*068a*/ 	.byte	0x04
	.zero		1


	//   ....[89]....
        /*068c*/ 	.word	0x00003aa0
        /*0690*/ 	.word	0x000000ff
        /*0694*/ 	.word	0x00000140
        /*0698*/ 	.short	0x0106
        /*069a*/ 	.byte	0x07
	.zero		1


	//   ....[90]....
        /*069c*/ 	.word	0x00003ae0
        /*06a0*/ 	.word	0x00000000
        /*06a4*/ 	.word	0x00000140
        /*06a8*/ 	.short	0x010a
        /*06aa*/ 	.byte	0xff
	.zero		1


	//   ....[91]....
        /*06ac*/ 	.word	0x00003d20
        /*06b0*/ 	.word	0x000000ff
        /*06b4*/ 	.word	0x00000008
        /*06b8*/ 	.short	0x010a
        /*06ba*/ 	.byte	0x05
	.zero		1


	//   ....[92]....
        /*06bc*/ 	.word	0x00003d40
        /*06c0*/ 	.word	0x000000ff
        /*06c4*/ 	.word	0x00000008
        /*06c8*/ 	.short	0x010a
        /*06ca*/ 	.byte	0x05
	.zero		1


	//   ....[93]....
        /*06cc*/ 	.word	0x00003ed0
        /*06d0*/ 	.word	0x000000ff
        /*06d4*/ 	.word	0x00000008
        /*06d8*/ 	.short	0x010a
        /*06da*/ 	.byte	0x05
	.zero		1


	//   ....[94]....
        /*06dc*/ 	.word	0x00003ef0
        /*06e0*/ 	.word	0x000000ff
        /*06e4*/ 	.word	0x00000008
        /*06e8*/ 	.short	0x010a
        /*06ea*/ 	.byte	0x05
	.zero		1


	//   ....[95]....
        /*06ec*/ 	.word	0x00003fb0
        /*06f0*/ 	.word	0x000000ff
        /*06f4*/ 	.word	0x00000000
        /*06f8*/ 	.short	0x0101
        /*06fa*/ 	.byte	0x04
	.zero		1


	//   ....[96]....
        /*06fc*/ 	.word	0x000042b0
        /*0700*/ 	.word	0x00000000
        /*0704*/ 	.word	0x00000130
        /*0708*/ 	.short	0x010a
        /*070a*/ 	.byte	0xff
	.zero		1


	//   ....[97]....
        /*070c*/ 	.word	0x00004370
        /*0710*/ 	.word	0x00000000
        /*0714*/ 	.word	0x00000000
        /*0718*/ 	.short	0x0101
        /*071a*/ 	.byte	0xff
	.zero		1


	//   ....[98]....
        /*071c*/ 	.word	0x00004430
        /*0720*/ 	.word	0x000000ff
        /*0724*/ 	.word	0x00000000
        /*0728*/ 	.short	0x010a
        /*072a*/ 	.byte	0x04
	.zero		1


	//   ....[99]....
        /*072c*/ 	.word	0x00004440
        /*0730*/ 	.word	0x000000ff
        /*0734*/ 	.word	0x00000170
        /*0738*/ 	.short	0x010a
        /*073a*/ 	.byte	0x17
	.zero		1


	//   ....[100]....
        /*073c*/ 	.word	0x000044f0
        /*0740*/ 	.word	0x000000ff
        /*0744*/ 	.word	0x00000000
        /*0748*/ 	.short	0x010a
        /*074a*/ 	.byte	0x05
	.zero		1


	//   ....[101]....
        /*074c*/ 	.word	0x00004630
        /*0750*/ 	.word	0x000000ff
        /*0754*/ 	.word	0x00000000
        /*0758*/ 	.short	0x010a
        /*075a*/ 	.byte	0x04
	.zero		1


	//   ....[102]....
        /*075c*/ 	.word	0x00004880
        /*0760*/ 	.word	0x000000ff
        /*0764*/ 	.word	0x00000000
        /*0768*/ 	.short	0x010a
        /*076a*/ 	.byte	0x04
	.zero		1


	//   ....[103]....
        /*076c*/ 	.word	0x00004910
        /*0770*/ 	.word	0x000000ff
        /*0774*/ 	.word	0x00000000
        /*0778*/ 	.short	0x010a
        /*077a*/ 	.byte	0x05
	.zero		1


	//   ....[104]....
        /*077c*/ 	.word	0x000049a0
        /*0780*/ 	.word	0x000000ff
        /*0784*/ 	.word	0x00000000
        /*0788*/ 	.short	0x010a
        /*078a*/ 	.byte	0x05
	.zero		1


	//   ....[105]....
        /*078c*/ 	.word	0x00004a40
        /*0790*/ 	.word	0x00000000
        /*0794*/ 	.word	0x00000000
        /*0798*/ 	.short	0x010a
        /*079a*/ 	.byte	0xff
	.zero		1


	//   ....[106]....
        /*079c*/ 	.word	0x00004a80
        /*07a0*/ 	.word	0x00000000
        /*07a4*/ 	.word	0x00000000
        /*07a8*/ 	.short	0x010a
        /*07aa*/ 	.byte	0xff
	.zero		1


	//   ....[107]....
        /*07ac*/ 	.word	0x00004af0
        /*07b0*/ 	.word	0x000000ff
        /*07b4*/ 	.word	0x00000000
        /*07b8*/ 	.short	0x0101
        /*07ba*/ 	.byte	0x04
	.zero		1


	//   ....[108]....
        /*07bc*/ 	.word	0x00004b30
        /*07c0*/ 	.word	0x000000ff
        /*07c4*/ 	.word	0x000001b0
        /*07c8*/ 	.short	0x010a
        /*07ca*/ 	.byte	0x11
	.zero		1


	//   ....[109]....
        /*07cc*/ 	.word	0x00004b80
        /*07d0*/ 	.word	0x000000ff
        /*07d4*/ 	.word	0x00000000
        /*07d8*/ 	.short	0x0101
        /*07da*/ 	.byte	0x04
	.zero		1


	//   ....[110]....
        /*07dc*/ 	.word	0x00005010
        /*07e0*/ 	.word	0x0000000c
        /*07e4*/ 	.word	0x00000130
        /*07e8*/ 	.short	0x010a
        /*07ea*/ 	.byte	0xff
	.zero		1


	//   ....[111]....
        /*07ec*/ 	.word	0x00005180
        /*07f0*/ 	.word	0x00000000
        /*07f4*/ 	.word	0x00000000
        /*07f8*/ 	.short	0x0101
        /*07fa*/ 	.byte	0xff
	.zero		1


	//   ....[112]....
        /*07fc*/ 	.word	0x00005610
        /*0800*/ 	.word	0x000000ff
        /*0804*/ 	.word	0x00000128
        /*0808*/ 	.short	0x010a
        /*080a*/ 	.byte	0x15
	.zero		1


	//   ....[113]....
        /*080c*/ 	.word	0x00005790
        /*0810*/ 	.word	0x000000ff
        /*0814*/ 	.word	0x00000110
        /*0818*/ 	.short	0x010a
        /*081a*/ 	.byte	0x15
	.zero		1


	//   ....[114]....
        /*081c*/ 	.word	0x00005900
        /*0820*/ 	.word	0x000000ff
        /*0824*/ 	.word	0x00000100
        /*0828*/ 	.short	0x010b
        /*082a*/ 	.byte	0x15
	.zero		1


	//   ....[115]....
        /*082c*/ 	.word	0x00005910
        /*0830*/ 	.word	0x000000ff
        /*0834*/ 	.word	0x00000000
        /*0838*/ 	.short	0x0101
        /*083a*/ 	.byte	0x22
	.zero		1


	//   ....[116]....
        /*083c*/ 	.word	0x00005920
        /*0840*/ 	.word	0x000000ff
        /*0844*/ 	.word	0x00000118
        /*0848*/ 	.short	0x010a
        /*084a*/ 	.byte	0x15
	.zero		1


	//   ....[117]....
        /*084c*/ 	.word	0x00005b00
        /*0850*/ 	.word	0x000000ff
        /*0854*/ 	.word	0x00000108
        /*0858*/ 	.short	0x010b
        /*085a*/ 	.byte	0x15
	.zero		1


	//   ....[118]....
        /*085c*/ 	.word	0x00005b10
        /*0860*/ 	.word	0x000000ff
        /*0864*/ 	.word	0x00000000
        /*0868*/ 	.short	0x0101
        /*086a*/ 	.byte	0x21
	.zero		1


	//   ....[119]....
        /*086c*/ 	.word	0x00005b40
        /*0870*/ 	.word	0x000000ff
        /*0874*/ 	.word	0x00000110
        /*0878*/ 	.short	0x010a
        /*087a*/ 	.byte	0x15
	.zero		1


	//   ....[120]....
        /*087c*/ 	.word	0x00005b80
        /*0880*/ 	.word	0x00000000
        /*0884*/ 	.word	0x00000118
        /*0888*/ 	.short	0x010a
        /*088a*/ 	.byte	0xff
	.zero		1


	//   ....[121]....
        /*088c*/ 	.word	0x00005ea0
        /*0890*/ 	.word	0x00000003
        /*0894*/ 	.word	0x00000130
        /*0898*/ 	.short	0x010a
        /*089a*/ 	.byte	0xff
	.zero		1


	//   ....[122]....
        /*089c*/ 	.word	0x00006020
        /*08a0*/ 	.word	0x00000000
        /*08a4*/ 	.word	0x00000000
        /*08a8*/ 	.short	0x0101
        /*08aa*/ 	.byte	0xff
	.zero		1


	//   ....[123]....
        /*08ac*/ 	.word	0x00006b50
        /*08b0*/ 	.word	0x00000003
        /*08b4*/ 	.word	0x00000100
        /*08b8*/ 	.short	0x010a
        /*08ba*/ 	.byte	0xff
	.zero		1


	//   ....[124]....
        /*08bc*/ 	.word	0x00006b70
        /*08c0*/ 	.word	0x000000a4
        /*08c4*/ 	.word	0x00000150
        /*08c8*/ 	.short	0x010a
        /*08ca*/ 	.byte	0xff
	.zero		1


	//   ....[125]....
        /*08cc*/ 	.word	0x00006cb0
        /*08d0*/ 	.word	0x00000003
        /*08d4*/ 	.word	0x00000100
        /*08d8*/ 	.short	0x010a
        /*08da*/ 	.byte	0xff
	.zero		1


	//   ....[126]....
        /*08dc*/ 	.word	0x00006e00
        /*08e0*/ 	.word	0x00000000
        /*08e4*/ 	.word	0x00000000
        /*08e8*/ 	.short	0x0101
        /*08ea*/ 	.byte	0xff
	.zero		1


	//   ....[127]....
        /*08ec*/ 	.word	0x00006e60
        /*08f0*/ 	.word	0x000000a4
        /*08f4*/ 	.word	0x00000150
        /*08f8*/ 	.short	0x010a
        /*08fa*/ 	.byte	0xff
	.zero		1


	//   ....[128]....
        /*08fc*/ 	.word	0x00008210
        /*0900*/ 	.word	0x000000c8
        /*0904*/ 	.word	0x00000100
        /*0908*/ 	.short	0x010a
        /*090a*/ 	.byte	0xff
	.zero		1


	//   ....[129]....
        /*090c*/ 	.word	0x000082f0
        /*0910*/ 	.word	0x000000c8
        /*0914*/ 	.word	0x00000100
        /*0918*/ 	.short	0x010a
        /*091a*/ 	.byte	0xff
	.zero		1


	//   ....[130]....
        /*091c*/ 	.word	0x00008440
        /*0920*/ 	.word	0x00000000
        /*0924*/ 	.word	0x00000000
        /*0928*/ 	.short	0x0101
        /*092a*/ 	.byte	0xff
	.zero		1


	//   ....[131]....
        /*092c*/ 	.word	0x00008850
        /*0930*/ 	.word	0x000000a4
        /*0934*/ 	.word	0x00000000
        /*0938*/ 	.short	0x0101
        /*093a*/ 	.byte	0xff
	.zero		1


	//   ....[132]....
        /*093c*/ 	.word	0x000098a0
        /*0940*/ 	.word	0x00000000
        /*0944*/ 	.word	0x000001a0
        /*0948*/ 	.short	0x010a
        /*094a*/ 	.byte	0xff
	.zero		1


	//   ....[133]....
        /*094c*/ 	.word	0x00009900
        /*0950*/ 	.word	0x00000000
        /*0954*/ 	.word	0x00000080
        /*0958*/ 	.short	0x010a
        /*095a*/ 	.byte	0xff
	.zero		1


	//   ....[134]....
        /*095c*/ 	.word	0x00009960
        /*0960*/ 	.word	0x00000000
        /*0964*/ 	.word	0x00000080
        /*0968*/ 	.short	0x010a
        /*096a*/ 	.byte	0xff
	.zero		1


	//   ....[135]....
        /*096c*/ 	.word	0x000099b0
        /*0970*/ 	.word	0x00000003
        /*0974*/ 	.word	0x00000130
        /*0978*/ 	.short	0x010a
        /*097a*/ 	.byte	0xff
	.zero		1


	//   ....[136]....
        /*097c*/ 	.word	0x00009a10
        /*0980*/ 	.word	0x00000000
        /*0984*/ 	.word	0x00000000
        /*0988*/ 	.short	0x010a
        /*098a*/ 	.byte	0xff
	.zero		1


	//   ....[137]....
        /*098c*/ 	.word	0x00009a70
        /*0990*/ 	.word	0x00000000
        /*0994*/ 	.word	0x00000000
        /*0998*/ 	.short	0x010a
        /*099a*/ 	.byte	0xff
	.zero		1


	//   ....[138]....
        /*099c*/ 	.word	0x00009ad0
        /*09a0*/ 	.word	0x00000000
        /*09a4*/ 	.word	0x00000000
        /*09a8*/ 	.short	0x010a
        /*09aa*/ 	.byte	0xff
	.zero		1


	//   ....[139]....
        /*09ac*/ 	.word	0x00009b30
        /*09b0*/ 	.word	0x00000000
        /*09b4*/ 	.word	0x00000000
        /*09b8*/ 	.short	0x010a
        /*09ba*/ 	.byte	0xff
	.zero		1


	//   ....[140]....
        /*09bc*/ 	.word	0x00009b90
        /*09c0*/ 	.word	0x00000000
        /*09c4*/ 	.word	0x00000000
        /*09c8*/ 	.short	0x010a
        /*09ca*/ 	.byte	0xff
	.zero		1


	//   ....[141]....
        /*09cc*/ 	.word	0x00009bf0
        /*09d0*/ 	.word	0x00000000
        /*09d4*/ 	.word	0x00000000
        /*09d8*/ 	.short	0x010a
        /*09da*/ 	.byte	0xff
	.zero		1


	//   ....[142]....
        /*09dc*/ 	.word	0x00009c50
        /*09e0*/ 	.word	0x00000000
        /*09e4*/ 	.word	0x00000000
        /*09e8*/ 	.short	0x010a
        /*09ea*/ 	.byte	0xff
	.zero		1


	//   ....[143]....
        /*09ec*/ 	.word	0x00009cb0
        /*09f0*/ 	.word	0x00000000
        /*09f4*/ 	.word	0x00000000
        /*09f8*/ 	.short	0x010a
        /*09fa*/ 	.byte	0xff
	.zero		1


	//   ....[144]....
        /*09fc*/ 	.word	0x00009d10
        /*0a00*/ 	.word	0x00000000
        /*0a04*/ 	.word	0x00000000
        /*0a08*/ 	.short	0x010a
        /*0a0a*/ 	.byte	0xff
	.zero		1


	//   ....[145]....
        /*0a0c*/ 	.word	0x00009d70
        /*0a10*/ 	.word	0x00000000
        /*0a14*/ 	.word	0x00000000
        /*0a18*/ 	.short	0x010a
        /*0a1a*/ 	.byte	0xff
	.zero		1


	//   ....[146]....
        /*0a1c*/ 	.word	0x00009dd0
        /*0a20*/ 	.word	0x00000000
        /*0a24*/ 	.word	0x00000000
        /*0a28*/ 	.short	0x010a
        /*0a2a*/ 	.byte	0xff
	.zero		1


	//   ....[147]....
        /*0a2c*/ 	.word	0x00009e30
        /*0a30*/ 	.word	0x00000000
        /*0a34*/ 	.word	0x00000000
        /*0a38*/ 	.short	0x010a
        /*0a3a*/ 	.byte	0xff
	.zero		1


	//   ....[148]....
        /*0a3c*/ 	.word	0x00009e90
        /*0a40*/ 	.word	0x00000000
        /*0a44*/ 	.word	0x00000000
        /*0a48*/ 	.short	0x010a
        /*0a4a*/ 	.byte	0xff
	.zero		1


	//   ....[149]....
        /*0a4c*/ 	.word	0x00009ef0
        /*0a50*/ 	.word	0x00000000
        /*0a54*/ 	.word	0x00000000
        /*0a58*/ 	.short	0x010a
        /*0a5a*/ 	.byte	0xff
	.zero		1


	//   ....[150]....
        /*0a5c*/ 	.word	0x00009f50
        /*0a60*/ 	.word	0x00000000
        /*0a64*/ 	.word	0x00000000
        /*0a68*/ 	.short	0x010a
        /*0a6a*/ 	.byte	0xff
	.zero		1


	//   ....[151]....
        /*0a6c*/ 	.word	0x00009fa0
        /*0a70*/ 	.word	0x00000002
        /*0a74*/ 	.word	0x00000190
        /*0a78*/ 	.short	0x010a
        /*0a7a*/ 	.byte	0xff
	.zero		1


	//   ....[152]....
        /*0a7c*/ 	.word	0x0000a000
        /*0a80*/ 	.word	0x00000002
        /*0a84*/ 	.word	0x00000140
        /*0a88*/ 	.short	0x010a
        /*0a8a*/ 	.byte	0xff
	.zero		1


	//   ....[153]....
        /*0a8c*/ 	.word	0x0000a050
        /*0a90*/ 	.word	0x00000002
        /*0a94*/ 	.word	0x00000130
        /*0a98*/ 	.short	0x010a
        /*0a9a*/ 	.byte	0xff
	.zero		1


	//   ....[154]....
        /*0a9c*/ 	.word	0x0000a0b0
        /*0aa0*/ 	.word	0x00000000
        /*0aa4*/ 	.word	0x00000140
        /*0aa8*/ 	.short	0x010a
        /*0aaa*/ 	.byte	0xff
	.zero		1


	//   ....[155]....
        /*0aac*/ 	.word	0x0000a110
        /*0ab0*/ 	.word	0x00000000
        /*0ab4*/ 	.word	0x00000008
        /*0ab8*/ 	.short	0x010a
        /*0aba*/ 	.byte	0xff
	.zero		1


	//   ....[156]....
        /*0abc*/ 	.word	0x0000a200
        /*0ac0*/ 	.word	0x00000000
        /*0ac4*/ 	.word	0x00000008
        /*0ac8*/ 	.short	0x010a
        /*0aca*/ 	.byte	0xff
	.zero		1


	//   ....[157]....
        /*0acc*/ 	.word	0x0000a250
        /*0ad0*/ 	.word	0x00000000
        /*0ad4*/ 	.word	0x00000130
        /*0ad8*/ 	.short	0x010a
        /*0ada*/ 	.byte	0xff
	.zero		1


	//   ....[158]....
        /*0adc*/ 	.word	0x0000a2b0
        /*0ae0*/ 	.word	0x00000000
        /*0ae4*/ 	.word	0x00000170
        /*0ae8*/ 	.short	0x010a
        /*0aea*/ 	.byte	0xff
	.zero		1


	//   ....[159]....
        /*0aec*/ 	.word	0x0000a310
        /*0af0*/ 	.word	0x00000000
        /*0af4*/ 	.word	0x00000000
        /*0af8*/ 	.short	0x010a
        /*0afa*/ 	.byte	0xff
	.zero		1


	//   ....[160]....
        /*0afc*/ 	.word	0x0000a370
        /*0b00*/ 	.word	0x00000000
        /*0b04*/ 	.word	0x00000000
        /*0b08*/ 	.short	0x010a
        /*0b0a*/ 	.byte	0xff
	.zero		1


	//   ....[161]....
        /*0b0c*/ 	.word	0x0000a3d0
        /*0b10*/ 	.word	0x00000000
        /*0b14*/ 	.word	0x00000000
        /*0b18*/ 	.short	0x010a
        /*0b1a*/ 	.byte	0xff
	.zero		1


	//   ....[162]....
        /*0b1c*/ 	.word	0x0000a430
        /*0b20*/ 	.word	0x00000000
        /*0b24*/ 	.word	0x00000000
        /*0b28*/ 	.short	0x010a
        /*0b2a*/ 	.byte	0xff
	.zero		1


	//   ....[163]....
        /*0b2c*/ 	.word	0x0000a490
        /*0b30*/ 	.word	0x00000000
        /*0b34*/ 	.word	0x000001b0
        /*0b38*/ 	.short	0x010a
        /*0b3a*/ 	.byte	0xff
	.zero		1


	//   ....[164]....
        /*0b3c*/ 	.word	0x0000a4e0
        /*0b40*/ 	.word	0x0000000c
        /*0b44*/ 	.word	0x00000130
        /*0b48*/ 	.short	0x010a
        /*0b4a*/ 	.byte	0xff
	.zero		1


	//   ....[165]....
        /*0b4c*/ 	.word	0x0000a540
        /*0b50*/ 	.word	0x00000000
        /*0b54*/ 	.word	0x00000128
        /*0b58*/ 	.short	0x010a
        /*0b5a*/ 	.byte	0xff
	.zero		1


	//   ....[166]....
        /*0b5c*/ 	.word	0x0000a5a0
        /*0b60*/ 	.word	0x00000000
        /*0b64*/ 	.word	0x00000110
        /*0b68*/ 	.short	0x010a
        /*0b6a*/ 	.byte	0xff
	.zero		1


	//   ....[167]....
        /*0b6c*/ 	.word	0x0000a600
        /*0b70*/ 	.word	0x00000000
        /*0b74*/ 	.word	0x00000118
        /*0b78*/ 	.short	0x010a
        /*0b7a*/ 	.byte	0xff
	.zero		1


	//   ....[168]....
        /*0b7c*/ 	.word	0x0000a660
        /*0b80*/ 	.word	0x00000000
        /*0b84*/ 	.word	0x00000110
        /*0b88*/ 	.short	0x010a
        /*0b8a*/ 	.byte	0xff
	.zero		1


	//   ....[169]....
        /*0b8c*/ 	.word	0x0000a6b0
        /*0b90*/ 	.word	0x00000003
        /*0b94*/ 	.word	0x00000130
        /*0b98*/ 	.short	0x010a
        /*0b9a*/ 	.byte	0xff
	.zero		1


	//   ....[170]....
        /*0b9c*/ 	.word	0x0000a700
        /*0ba0*/ 	.word	0x00000003
        /*0ba4*/ 	.word	0x00000100
        /*0ba8*/ 	.short	0x010a
        /*0baa*/ 	.byte	0xff
	.zero		1


	//   ....[171]....
        /*0bac*/ 	.word	0x0000a750
        /*0bb0*/ 	.word	0x000000a4
        /*0bb4*/ 	.word	0x00000150
        /*0bb8*/ 	.short	0x010a
        /*0bba*/ 	.byte	0xff
	.zero		1


	//   ....[172]....
        /*0bbc*/ 	.word	0x0000a7a0
        /*0bc0*/ 	.word	0x000000c8
        /*0bc4*/ 	.word	0x00000100
        /*0bc8*/ 	.short	0x010a
        /*0bca*/ 	.byte	0xff
	.zero		1


	//----- nvinfo : EIATTR_NUM_MBARRIERS
	.align		4
.L_47:
        /*0bcc*/ 	.byte	0x03, 0x38
        /*0bce*/ 	.short	0x0037


	//----- nvinfo : EIATTR_EXIT_INSTR_OFFSETS
	.align		4
        /*0bd0*/ 	.byte	0x04, 0x1c
        /*0bd2*/ 	.short	(.L_49 - .L_48)


	//   ....[0]....
.L_48:
        /*0bd4*/ 	.word	0x000035c0


	//   ....[1]....
        /*0bd8*/ 	.word	0x00003ab0


	//   ....[2]....
        /*0bdc*/ 	.word	0x00003b10


	//   ....[3]....
        /*0be0*/ 	.word	0x00004db0


	//   ....[4]....
        /*0be4*/ 	.word	0x00005bb0


	//   ....[5]....
        /*0be8*/ 	.word	0x00005bf0


	//   ....[6]....
        /*0bec*/ 	.word	0x00009890


	//----- nvinfo : EIATTR_MAX_THREADS
	.align		4
.L_49:
        /*0bf0*/ 	.byte	0x04, 0x05
        /*0bf2*/ 	.short	(.L_51 - .L_50)
.L_50:
        /*0bf4*/ 	.word	0x00000100
        /*0bf8*/ 	.word	0x00000001
        /*0bfc*/ 	.word	0x00000001


	//----- nvinfo : EIATTR_CRS_STACK_SIZE
	.align		4
.L_51:
        /*0c00*/ 	.byte	0x04, 0x1e
        /*0c02*/ 	.short	(.L_53 - .L_52)
.L_52:
        /*0c04*/ 	.word	0x00000000


	//----- nvinfo : EIATTR_CBANK_PARAM_SIZE
	.align		4
.L_53:
        /*0c08*/ 	.byte	0x03, 0x19
        /*0c0a*/ 	.short	0x0800


	//----- nvinfo : EIATTR_PARAM_CBANK
	.align		4
        /*0c0c*/ 	.byte	0x04, 0x0a
        /*0c0e*/ 	.short	(.L_55 - .L_54)
	.align		4
.L_54:
        /*0c10*/ 	.word	index@(.nv.constant0._ZN7cutlass13device_kernelINS_4gemm6kernel13GemmUniversalIN4cute5tupleIJiiiiEEENS1_10collective13CollectiveMmaINS1_35MainloopSm100TmaUmmaWarpSpecializedILi16ELi2ELi4ENS5_IJNS4_1CILi4EEESB_NSA_ILi1EEEEEEEENS5_IJNSA_ILi256EEENSA_ILi128EEENSA_ILi64EEEEEENS_12float_e4m3_tENS5_IJlSC_lEEESJ_SK_NS4_8TiledMMAINS4_8MMA_AtomIJNS4_10MMA_TraitsINS4_25SM100_MMA_F8F6F4_2x1SM_SSEJSJ_SJ_fSF_SG_NS4_17integral_constantINS4_4UMMA5MajorELSR_0EEESS_NSP_INSQ_7ScaleInELST_0EEESU_EEEEEENS4_6LayoutINS5_IJSC_SC_SC_EEENS5_IJNSA_ILi0EEESZ_SZ_EEEEENS5_IJNS4_10UnderscoreES12_S12_EEEEENS4_28SM100_TMA_2SM_LOAD_MULTICASTENS4_14ComposedLayoutINS4_7SwizzleILi2ELi4ELi3EEENS4_18smem_ptr_flag_bitsILi8EEENSX_INS5_IJNSA_ILi8EEESH_EEENS5_IJSH_SC_EEEEEEEvNS4_8identityES15_S1F_vS1G_EENS_8epilogue10collective18CollectiveEpilogueINS1I_23Sm100TmaWarpSpecializedILi2ELi2ELi64ELb0ELb0EEEJNS5_IJSG_SG_SH_EEENS5_IJNSX_ISG_SC_EENSX_ISH_SC_EEEEESJ_SK_SJ_SK_NS1I_6fusion15FusionCallbacksIS1M_NS1R_17LinearCombinationISJ_fSJ_fLNS_15FloatRoundStyleE2EEES1N_S1Q_JEEENS4_5SM1004TMEM4LOAD26SM100_TMEM_LOAD_32dp32b64xENS4_13SM90_TMA_LOADES1F_NS4_39AutoVectorizingCopyWithAssumedAlignmentILi128EEENS4_14SM90_TMA_STOREES1F_S23_S23_EEEvvEEEEvNT_6ParamsE)
        /*0c14*/ 	.short	0x0380
        /*0c16*/ 	.short	0x0800


	//----- nvinfo : EIATTR_SW_WAR
	.align		4
.L_55:
        /*0c18*/ 	.byte	0x04, 0x36
        /*0c1a*/ 	.short	(.L_57 - .L_56)
.L_56:
        /*0c1c*/ 	.word	0x00000008
.L_57:


//--------------------- .nv.callgraph             --------------------------
	.section	.nv.callgraph,"",@"SHT_CUDA_CALLGRAPH"
	.align	4
	.sectionentsize	8
	.align		4
        /*0000*/ 	.word	0x00000000
	.align		4
        /*0004*/ 	.word	0xffffffff
	.align		4
        /*0008*/ 	.word	index@(_ZN7cutlass13device_kernelINS_4gemm6kernel13GemmUniversalIN4cute5tupleIJiiiiEEENS1_10collective13CollectiveMmaINS1_35MainloopSm100TmaUmmaWarpSpecializedILi16ELi2ELi4ENS5_IJNS4_1CILi4EEESB_NSA_ILi1EEEEEEEENS5_IJNSA_ILi256EEENSA_ILi128EEENSA_ILi64EEEEEENS_12float_e4m3_tENS5_IJlSC_lEEESJ_SK_NS4_8TiledMMAINS4_8MMA_AtomIJNS4_10MMA_TraitsINS4_25SM100_MMA_F8F6F4_2x1SM_SSEJSJ_SJ_fSF_SG_NS4_17integral_constantINS4_4UMMA5MajorELSR_0EEESS_NSP_INSQ_7ScaleInELST_0EEESU_EEEEEENS4_6LayoutINS5_IJSC_SC_SC_EEENS5_IJNSA_ILi0EEESZ_SZ_EEEEENS5_IJNS4_10UnderscoreES12_S12_EEEEENS4_28SM100_TMA_2SM_LOAD_MULTICASTENS4_14ComposedLayoutINS4_7SwizzleILi2ELi4ELi3EEENS4_18smem_ptr_flag_bitsILi8EEENSX_INS5_IJNSA_ILi8EEESH_EEENS5_IJSH_SC_EEEEEEEvNS4_8identityES15_S1F_vS1G_EENS_8epilogue10collective18CollectiveEpilogueINS1I_23Sm100TmaWarpSpecializedILi2ELi2ELi64ELb0ELb0EEEJNS5_IJSG_SG_SH_EEENS5_IJNSX_ISG_SC_EENSX_ISH_SC_EEEEESJ_SK_SJ_SK_NS1I_6fusion15FusionCallbacksIS1M_NS1R_17LinearCombinationISJ_fSJ_fLNS_15FloatRoundStyleE2EEES1N_S1Q_JEEENS4_5SM1004TMEM4LOAD26SM100_TMEM_LOAD_32dp32b64xENS4_13SM90_TMA_LOADES1F_NS4_39AutoVectorizingCopyWithAssumedAlignmentILi128EEENS4_14SM90_TMA_STOREES1F_S23_S23_EEEvvEEEEvNT_6ParamsE)
	.align		4
        /*000c*/ 	.word	index@(__assertfail)
	.align		4
        /*0010*/ 	.word	0x00000000
	.align		4
        /*0014*/ 	.word	0xfffffffe
	.align		4
        /*0018*/ 	.word	0x00000000
	.align		4
        /*001c*/ 	.word	0xfffffffd
	.align		4
        /*0020*/ 	.word	0x00000000
	.align		4
        /*0024*/ 	.word	0xfffffffc


//--------------------- .nv.constant4             --------------------------
	.section	.nv.constant4,"a",@progbits
	.align	8
	.align		8
.nv.constant4:
        /*0000*/ 	.dword	__assertfail
	.align		8
        /*0008*/ 	.dword	__unnamed_1
	.align		8
        /*0010*/ 	.dword	__unnamed_2
	.align		8
        /*0018*/ 	.dword	_ZN40_INTERNAL_1e41317f_4_k_cu_9539fa94_267804cuda3std3__45__cpo5beginE
	.align		8
        /*0020*/ 	.dword	_ZN40_INTERNAL_1e41317f_4_k_cu_9539fa94_267804cuda3std3__45__cpo3endE
	.align		8
        /*0028*/ 	.dword	_ZN40_INTERNAL_1e41317f_4_k_cu_9539fa94_267804cuda3std3__45__cpo6cbeginE
	.align		8
        /*0030*/ 	.dword	_ZN40_INTERNAL_1e41317f_4_k_cu_9539fa94_267804cuda3std3__45__cpo4cendE
	.align		8
        /*0038*/ 	.dword	_ZN40_INTERNAL_1e41317f_4_k_cu_9539fa94_267804cuda3std3__442_GLOBAL__N__1e41317f_4_k_cu_9539fa94_267806ignoreE
	.align		8
        /*0040*/ 	.dword	_ZN40_INTERNAL_1e41317f_4_k_cu_9539fa94_267804cuda3std3__419piecewise_constructE
	.align		8
        /*0048*/ 	.dword	_ZN40_INTERNAL_1e41317f_4_k_cu_9539fa94_267804cuda3std3__48in_placeE
	.align		8
        /*0050*/ 	.dword	_ZN40_INTERNAL_1e41317f_4_k_cu_9539fa94_267804cuda3std6ranges3__45__cpo4swapE
	.align		8
        /*0058*/ 	.dword	_ZN40_INTERNAL_1e41317f_4_k_cu_9539fa94_267804cuda3std6ranges3__45__cpo9iter_moveE
	.align		8
        /*0060*/ 	.dword	_ZN40_INTERNAL_1e41317f_4_k_cu_9539fa94_267804cute7productE
	.align		8
        /*0068*/ 	.dword	_ZN40_INTERNAL_1e41317f_4_k_cu_9539fa94_267804cute1_E
	.align		8
        /*0070*/ 	.dword	$str$25
	.align		8
        /*0078*/ 	.dword	$str$26
	.align		8
        /*0080*/ 	.dword	$str$27
	.align		8
        /*0088*/ 	.dword	$str$28


//--------------------- .text._ZN7cutlass13device_kernelINS_4gemm6kernel13GemmUniversalIN4cute5tupleIJiiiiEEENS1_10collective13CollectiveMmaINS1_35MainloopSm100TmaUmmaWarpSpecializedILi16ELi2ELi4ENS5_IJNS4_1CILi4EEESB_NSA_ILi1EEEEEEEENS5_IJNSA_ILi256EEENSA_ILi128EEENSA_ILi64EEEEEENS_12float_e4m3_tENS5_IJlSC_lEEESJ_SK_NS4_8TiledMMAINS4_8MMA_AtomIJNS4_10MMA_TraitsINS4_25SM100_MMA_F8F6F4_2x1SM_SSEJSJ_SJ_fSF_SG_NS4_17integral_constantINS4_4UMMA5MajorELSR_0EEESS_NSP_INSQ_7ScaleInELST_0EEESU_EEEEEENS4_6LayoutINS5_IJSC_SC_SC_EEENS5_IJNSA_ILi0EEESZ_SZ_EEEEENS5_IJNS4_10UnderscoreES12_S12_EEEEENS4_28SM100_TMA_2SM_LOAD_MULTICASTENS4_14ComposedLayoutINS4_7SwizzleILi2ELi4ELi3EEENS4_18smem_ptr_flag_bitsILi8EEENSX_INS5_IJNSA_ILi8EEESH_EEENS5_IJSH_SC_EEEEEEEvNS4_8identityES15_S1F_vS1G_EENS_8epilogue10collective18CollectiveEpilogueINS1I_23Sm100TmaWarpSpecializedILi2ELi2ELi64ELb0ELb0EEEJNS5_IJSG_SG_SH_EEENS5_IJNSX_ISG_SC_EENSX_ISH_SC_EEEEESJ_SK_SJ_SK_NS1I_6fusion15FusionCallbacksIS1M_NS1R_17LinearCombinationISJ_fSJ_fLNS_15FloatRoundStyleE2EEES1N_S1Q_JEEENS4_5SM1004TMEM4LOAD26SM100_TMEM_LOAD_32dp32b64xENS4_13SM90_TMA_LOADES1F_NS4_39AutoVectorizingCopyWithAssumedAlignmentILi128EEENS4_14SM90_TMA_STOREES1F_S23_S23_EEEvvEEEEvNT_6ParamsE --------------------------
	.section	.text._ZN7cutlass13device_kernelINS_4gemm6kernel13GemmUniversalIN4cute5tupleIJiiiiEEENS1_10collective13CollectiveMmaINS1_35MainloopSm100TmaUmmaWarpSpecializedILi16ELi2ELi4ENS5_IJNS4_1CILi4EEESB_NSA_ILi1EEEEEEEENS5_IJNSA_ILi256EEENSA_ILi128EEENSA_ILi64EEEEEENS_12float_e4m3_tENS5_IJlSC_lEEESJ_SK_NS4_8TiledMMAINS4_8MMA_AtomIJNS4_10MMA_TraitsINS4_25SM100_MMA_F8F6F4_2x1SM_SSEJSJ_SJ_fSF_SG_NS4_17integral_constantINS4_4UMMA5MajorELSR_0EEESS_NSP_INSQ_7ScaleInELST_0EEESU_EEEEEENS4_6LayoutINS5_IJSC_SC_SC_EEENS5_IJNSA_ILi0EEESZ_SZ_EEEEENS5_IJNS4_10UnderscoreES12_S12_EEEEENS4_28SM100_TMA_2SM_LOAD_MULTICASTENS4_14ComposedLayoutINS4_7SwizzleILi2ELi4ELi3EEENS4_18smem_ptr_flag_bitsILi8EEENSX_INS5_IJNSA_ILi8EEESH_EEENS5_IJSH_SC_EEEEEEEvNS4_8identityES15_S1F_vS1G_EENS_8epilogue10collective18CollectiveEpilogueINS1I_23Sm100TmaWarpSpecializedILi2ELi2ELi64ELb0ELb0EEEJNS5_IJSG_SG_SH_EEENS5_IJNSX_ISG_SC_EENSX_ISH_SC_EEEEESJ_SK_SJ_SK_NS1I_6fusion15FusionCallbacksIS1M_NS1R_17LinearCombinationISJ_fSJ_fLNS_15FloatRoundStyleE2EEES1N_S1Q_JEEENS4_5SM1004TMEM4LOAD26SM100_TMEM_LOAD_32dp32b64xENS4_13SM90_TMA_LOADES1F_NS4_39AutoVectorizingCopyWithAssumedAlignmentILi128EEENS4_14SM90_TMA_STOREES1F_S23_S23_EEEvvEEEEvNT_6ParamsE,"ax",@progbits
	.align	128
.text._ZN7cutlass13device_kernelINS_4gemm6kernel13GemmUniversalIN4cute5tupleIJiiiiEEENS1_10collective13CollectiveMmaINS1_35MainloopSm100TmaUmmaWarpSpecializedILi16ELi2ELi4ENS5_IJNS4_1CILi4EEESB_NSA_ILi1EEEEEEEENS5_IJNSA_ILi256EEENSA_ILi128EEENSA_ILi64EEEEEENS_12float_e4m3_tENS5_IJlSC_lEEESJ_SK_NS4_8TiledMMAINS4_8MMA_AtomIJNS4_10MMA_TraitsINS4_25SM100_MMA_F8F6F4_2x1SM_SSEJSJ_SJ_fSF_SG_NS4_17integral_constantINS4_4UMMA5MajorELSR_0EEESS_NSP_INSQ_7ScaleInELST_0EEESU_EEEEEENS4_6LayoutINS5_IJSC_SC_SC_EEENS5_IJNSA_ILi0EEESZ_SZ_EEEEENS5_IJNS4_10UnderscoreES12_S12_EEEEENS4_28SM100_TMA_2SM_LOAD_MULTICASTENS4_14ComposedLayoutINS4_7SwizzleILi2ELi4ELi3EEENS4_18smem_ptr_flag_bitsILi8EEENSX_INS5_IJNSA_ILi8EEESH_EEENS5_IJSH_SC_EEEEEEEvNS4_8identityES15_S1F_vS1G_EENS_8epilogue10collective18CollectiveEpilogueINS1I_23Sm100TmaWarpSpecializedILi2ELi2ELi64ELb0ELb0EEEJNS5_IJSG_SG_SH_EEENS5_IJNSX_ISG_SC_EENSX_ISH_SC_EEEEESJ_SK_SJ_SK_NS1I_6fusion15FusionCallbacksIS1M_NS1R_17LinearCombinationISJ_fSJ_fLNS_15FloatRoundStyleE2EEES1N_S1Q_JEEENS4_5SM1004TMEM4LOAD26SM100_TMEM_LOAD_32dp32b64xENS4_13SM90_TMA_LOADES1F_NS4_39AutoVectorizingCopyWithAssumedAlignmentILi128EEENS4_14SM90_TMA_STOREES1F_S23_S23_EEEvvEEEEvNT_6ParamsE:
        .type           _ZN7cutlass13device_kernelINS_4gemm6kernel13GemmUniversalIN4cute5tupleIJiiiiEEENS1_10collective13CollectiveMmaINS1_35MainloopSm100TmaUmmaWarpSpecializedILi16ELi2ELi4ENS5_IJNS4_1CILi4EEESB_NSA_ILi1EEEEEEEENS5_IJNSA_ILi256EEENSA_ILi128EEENSA_ILi64EEEEEENS_12float_e4m3_tENS5_IJlSC_lEEESJ_SK_NS4_8TiledMMAINS4_8MMA_AtomIJNS4_10MMA_TraitsINS4_25SM100_MMA_F8F6F4_2x1SM_SSEJSJ_SJ_fSF_SG_NS4_17integral_constantINS4_4UMMA5MajorELSR_0EEESS_NSP_INSQ_7ScaleInELST_0EEESU_EEEEEENS4_6LayoutINS5_IJSC_SC_SC_EEENS5_IJNSA_ILi0EEESZ_SZ_EEEEENS5_IJNS4_10UnderscoreES12_S12_EEEEENS4_28SM100_TMA_2SM_LOAD_MULTICASTENS4_14ComposedLayoutINS4_7SwizzleILi2ELi4ELi3EEENS4_18smem_ptr_flag_bitsILi8EEENSX_INS5_IJNSA_ILi8EEESH_EEENS5_IJSH_SC_EEEEEEEvNS4_8identityES15_S1F_vS1G_EENS_8epilogue10collective18CollectiveEpilogueINS1I_23Sm100TmaWarpSpecializedILi2ELi2ELi64ELb0ELb0EEEJNS5_IJSG_SG_SH_EEENS5_IJNSX_ISG_SC_EENSX_ISH_SC_EEEEESJ_SK_SJ_SK_NS1I_6fusion15FusionCallbacksIS1M_NS1R_17LinearCombinationISJ_fSJ_fLNS_15FloatRoundStyleE2EEES1N_S1Q_JEEENS4_5SM1004TMEM4LOAD26SM100_TMEM_LOAD_32dp32b64xENS4_13SM90_TMA_LOADES1F_NS4_39AutoVectorizingCopyWithAssumedAlignmentILi128EEENS4_14SM90_TMA_STOREES1F_S23_S23_EEEvvEEEEvNT_6ParamsE,@function
        .size           _ZN7cutlass13device_kernelINS_4gemm6kernel13GemmUniversalIN4cute5tupleIJiiiiEEENS1_10collective13CollectiveMmaINS1_35MainloopSm100TmaUmmaWarpSpecializedILi16ELi2ELi4ENS5_IJNS4_1CILi4EEESB_NSA_ILi1EEEEEEEENS5_IJNSA_ILi256EEENSA_ILi128EEENSA_ILi64EEEEEENS_12float_e4m3_tENS5_IJlSC_lEEESJ_SK_NS4_8TiledMMAINS4_8MMA_AtomIJNS4_10MMA_TraitsINS4_25SM100_MMA_F8F6F4_2x1SM_SSEJSJ_SJ_fSF_SG_NS4_17integral_constantINS4_4UMMA5MajorELSR_0EEESS_NSP_INSQ_7ScaleInELST_0EEESU_EEEEEENS4_6LayoutINS5_IJSC_SC_SC_EEENS5_IJNSA_ILi0EEESZ_SZ_EEEEENS5_IJNS4_10UnderscoreES12_S12_EEEEENS4_28SM100_TMA_2SM_LOAD_MULTICASTENS4_14ComposedLayoutINS4_7SwizzleILi2ELi4ELi3EEENS4_18smem_ptr_flag_bitsILi8EEENSX_INS5_IJNSA_ILi8EEESH_EEENS5_IJSH_SC_EEEEEEEvNS4_8identityES15_S1F_vS1G_EENS_8epilogue10collective18CollectiveEpilogueINS1I_23Sm100TmaWarpSpecializedILi2ELi2ELi64ELb0ELb0EEEJNS5_IJSG_SG_SH_EEENS5_IJNSX_ISG_SC_EENSX_ISH_SC_EEEEESJ_SK_SJ_SK_NS1I_6fusion15FusionCallbacksIS1M_NS1R_17LinearCombinationISJ_fSJ_fLNS_15FloatRoundStyleE2EEES1N_S1Q_JEEENS4_5SM1004TMEM4LOAD26SM100_TMEM_LOAD_32dp32b64xENS4_13SM90_TMA_LOADES1F_NS4_39AutoVectorizingCopyWithAssumedAlignmentILi128EEENS4_14SM90_TMA_STOREES1F_S23_S23_EEEvvEEEEvNT_6ParamsE,(.L_x_201 - _ZN7cutlass13device_kernelINS_4gemm6kernel13GemmUniversalIN4cute5tupleIJiiiiEEENS1_10collective13CollectiveMmaINS1_35MainloopSm100TmaUmmaWarpSpecializedILi16ELi2ELi4ENS5_IJNS4_1CILi4EEESB_NSA_ILi1EEEEEEEENS5_IJNSA_ILi256EEENSA_ILi128EEENSA_ILi64EEEEEENS_12float_e4m3_tENS5_IJlSC_lEEESJ_SK_NS4_8TiledMMAINS4_8MMA_AtomIJNS4_10MMA_TraitsINS4_25SM100_MMA_F8F6F4_2x1SM_SSEJSJ_SJ_fSF_SG_NS4_17integral_constantINS4_4UMMA5MajorELSR_0EEESS_NSP_INSQ_7ScaleInELST_0EEESU_EEEEEENS4_6LayoutINS5_IJSC_SC_SC_EEENS5_IJNSA_ILi0EEESZ_SZ_EEEEENS5_IJNS4_10UnderscoreES12_S12_EEEEENS4_28SM100_TMA_2SM_LOAD_MULTICASTENS4_14ComposedLayoutINS4_7SwizzleILi2ELi4ELi3EEENS4_18smem_ptr_flag_bitsILi8EEENSX_INS5_IJNSA_ILi8EEESH_EEENS5_IJSH_SC_EEEEEEEvNS4_8identityES15_S1F_vS1G_EENS_8epilogue10collective18CollectiveEpilogueINS1I_23Sm100TmaWarpSpecializedILi2ELi2ELi64ELb0ELb0EEEJNS5_IJSG_SG_SH_EEENS5_IJNSX_ISG_SC_EENSX_ISH_SC_EEEEESJ_SK_SJ_SK_NS1I_6fusion15FusionCallbacksIS1M_NS1R_17LinearCombinationISJ_fSJ_fLNS_15FloatRoundStyleE2EEES1N_S1Q_JEEENS4_5SM1004TMEM4LOAD26SM100_TMEM_LOAD_32dp32b64xENS4_13SM90_TMA_LOADES1F_NS4_39AutoVectorizingCopyWithAssumedAlignmentILi128EEENS4_14SM90_TMA_STOREES1F_S23_S23_EEEvvEEEEvNT_6ParamsE)
        .other          _ZN7cutlass13device_kernelINS_4gemm6kernel13GemmUniversalIN4cute5tupleIJiiiiEEENS1_10collective13CollectiveMmaINS1_35MainloopSm100TmaUmmaWarpSpecializedILi16ELi2ELi4ENS5_IJNS4_1CILi4EEESB_NSA_ILi1EEEEEEEENS5_IJNSA_ILi256EEENSA_ILi128EEENSA_ILi64EEEEEENS_12float_e4m3_tENS5_IJlSC_lEEESJ_SK_NS4_8TiledMMAINS4_8MMA_AtomIJNS4_10MMA_TraitsINS4_25SM100_MMA_F8F6F4_2x1SM_SSEJSJ_SJ_fSF_SG_NS4_17integral_constantINS4_4UMMA5MajorELSR_0EEESS_NSP_INSQ_7ScaleInELST_0EEESU_EEEEEENS4_6LayoutINS5_IJSC_SC_SC_EEENS5_IJNSA_ILi0EEESZ_SZ_EEEEENS5_IJNS4_10UnderscoreES12_S12_EEEEENS4_28SM100_TMA_2SM_LOAD_MULTICASTENS4_14ComposedLayoutINS4_7SwizzleILi2ELi4ELi3EEENS4_18smem_ptr_flag_bitsILi8EEENSX_INS5_IJNSA_ILi8EEESH_EEENS5_IJSH_SC_EEEEEEEvNS4_8identityES15_S1F_vS1G_EENS_8epilogue10collective18CollectiveEpilogueINS1I_23Sm100TmaWarpSpecializedILi2ELi2ELi64ELb0ELb0EEEJNS5_IJSG_SG_SH_EEENS5_IJNSX_ISG_SC_EENSX_ISH_SC_EEEEESJ_SK_SJ_SK_NS1I_6fusion15FusionCallbacksIS1M_NS1R_17LinearCombinationISJ_fSJ_fLNS_15FloatRoundStyleE2EEES1N_S1Q_JEEENS4_5SM1004TMEM4LOAD26SM100_TMEM_LOAD_32dp32b64xENS4_13SM90_TMA_LOADES1F_NS4_39AutoVectorizingCopyWithAssumedAlignmentILi128EEENS4_14SM90_TMA_STOREES1F_S23_S23_EEEvvEEEEvNT_6ParamsE,@"STO_CUDA_ENTRY STV_DEFAULT"
_ZN7cutlass13device_kernelINS_4gemm6kernel13GemmUniversalIN4cute5tupleIJiiiiEEENS1_10collective13CollectiveMmaINS1_35MainloopSm100TmaUmmaWarpSpecializedILi16ELi2ELi4ENS5_IJNS4_1CILi4EEESB_NSA_ILi1EEEEEEEENS5_IJNSA_ILi256EEENSA_ILi128EEENSA_ILi64EEEEEENS_12float_e4m3_tENS5_IJlSC_lEEESJ_SK_NS4_8TiledMMAINS4_8MMA_AtomIJNS4_10MMA_TraitsINS4_25SM100_MMA_F8F6F4_2x1SM_SSEJSJ_SJ_fSF_SG_NS4_17integral_constantINS4_4UMMA5MajorELSR_0EEESS_NSP_INSQ_7ScaleInELST_0EEESU_EEEEEENS4_6LayoutINS5_IJSC_SC_SC_EEENS5_IJNSA_ILi0EEESZ_SZ_EEEEENS5_IJNS4_10UnderscoreES12_S12_EEEEENS4_28SM100_TMA_2SM_LOAD_MULTICASTENS4_14ComposedLayoutINS4_7SwizzleILi2ELi4ELi3EEENS4_18smem_ptr_flag_bitsILi8EEENSX_INS5_IJNSA_ILi8EEESH_EEENS5_IJSH_SC_EEEEEEEvNS4_8identityES15_S1F_vS1G_EENS_8epilogue10collective18CollectiveEpilogueINS1I_23Sm100TmaWarpSpecializedILi2ELi2ELi64ELb0ELb0EEEJNS5_IJSG_SG_SH_EEENS5_IJNSX_ISG_SC_EENSX_ISH_SC_EEEEESJ_SK_SJ_SK_NS1I_6fusion15FusionCallbacksIS1M_NS1R_17LinearCombinationISJ_fSJ_fLNS_15FloatRoundStyleE2EEES1N_S1Q_JEEENS4_5SM1004TMEM4LOAD26SM100_TMEM_LOAD_32dp32b64xENS4_13SM90_TMA_LOADES1F_NS4_39AutoVectorizingCopyWithAssumedAlignmentILi128EEENS4_14SM90_TMA_STOREES1F_S23_S23_EEEvvEEEEvNT_6ParamsE:
[----:B------:R-:W1:Y:S01]  /*0000*/  LDC R1, c[0x0][0x37c] ;  /* 0x0000df00ff017b82 */ /* 0x000e620000000800 */
[----:B------:R-:W2:Y:S01]  /*0010*/  S2R R177, SR_TID.X ;  /* 0x0000000000b17919 */ /* 0x000ea20000002100 */
[----:B------:R-:W3:Y:S06]  /*0020*/  LDCU.64 UR8, c[0x0][0x890] ;  /* 0x00011200ff0877ac */ /* 0x000eec0008000a00 */
[----:B------:R-:W4:Y:S01]  /*0030*/  S2UR UR50, SR_CgaCtaId ;  /* 0x00000000003279c3 */ /* 0x000f220000008800 */
[----:B------:R-:W-:Y:S02]  /*0040*/  PRMT R162, RZ, 0x7610, R162 ;  /* 0x00007610ffa27816 */ /* 0x000fe400000000a2 */
[----:B------:R-:W-:-:S02]  /*0050*/  ELECT P0, URZ, PT ;  /* 0x0000000000ff782f */ /* 0x000fc40003800000 */
[----:B---3--:R-:W-:-:S04]  /*0060*/  ISETP.NE.U32.AND P1, PT, RZ, UR8, PT ;  /* 0x00000008ff007c0c */ /* 0x008fc8000bf25070 */
[----:B------:R-:W-:Y:S01]  /*0070*/  ISETP.NE.AND.EX P2, PT, RZ, UR9, PT, P1 ;  /* 0x00000009ff007c0c */ /* 0x000fe2000bf45310 */
[----:B----4-:R-:W-:Y:S02]  /*0080*/  ULOP3.LUT UR35, UR50, 0x1, URZ, 0xc0, !UPT ;  /* 0x0000000132237892 */ /* 0x010fe4000f8ec0ff */
[----:B------:R-:W-:Y:S01]  /*0090*/  ULOP3.LUT UR34, UR50, 0x1, URZ, 0x3c, !UPT ;  /* 0x0000000132227892 */ /* 0x000fe2000f8e3cff */
[----:B--2---:R-:W-:-:S05]  /*00a0*/  SHF.R.U32.HI R163, RZ, 0x5, R177 ;  /* 0x00000005ffa37819 */ /* 0x004fca00000116b1 */
[----:B------:R-:W2:Y:S02]  /*00b0*/  SHFL.IDX PT, R0, R163, RZ, 0x1f ;  /* 0x00001fffa3007589 */ /* 0x000ea400000e0000 */
[----:B--2---:R-:W-:Y:S02]  /*00c0*/  R2UR UR21, R0 ;  /* 0x00000000001572ca */ /* 0x004fe400000e0000 */
[----:B-1----:R-:W-:Y:S05]  /*00d0*/  @P2 BRA `(.L_x_0) ;  /* 0x0000000000302947 */ /* 0x002fea0003800000 */
[----:B------:R-:W1:Y:S02]  /*00e0*/  LDCU.64 UR4, c[0x0][0x888] ;  /* 0x00011100ff0477ac */ /* 0x000e640008000a00 */
[----:B-1----:R-:W-:-:S04]  /*00f0*/  UISETP.NE.U32.AND UP0, UPT, UR4, URZ, UPT ;  /* 0x000000ff0400728c */ /* 0x002fc8000bf05070 */
[----:B------:R-:W-:-:S09]  /*0100*/  UISETP.NE.AND.EX UP0, UPT, UR5, URZ, UPT, UP0 ;  /* 0x000000ff0500728c */ /* 0x000fd2000bf05300 */
[----:B------:R-:W-:Y:S05]  /*0110*/  BRA.U !UP0, `(.L_x_1) ;  /* 0x0000000108147547 */ /* 0x000fea000b800000 */
[----:B------:R-:W1:Y:S01]  /*0120*/  LDC.64 R2, c[0x0][0x888] ;  /* 0x00022200ff027b82 */ /* 0x000e620000000a00 */
[----:B------:R-:W1:Y:S02]  /*0130*/  LDCU.64 UR4, c[0x0][0x358] ;  /* 0x00006b00ff0477ac */ /* 0x000e640008000a00 */
[----:B-1----:R1:W5:Y:S01]  /*0140*/  LDG.E R73, desc[UR4][R2.64] ;  /* 0x0000000402497981 */ /* 0x002362000c1e1900 */
[----:B------:R-:W-:Y:S01]  /*0150*/  HFMA2 R162, -RZ, RZ, 0, 5.9604644775390625e-08 ;  /* 0x00000001ffa27431 */ /* 0x000fe200000001ff */
[----:B------:R-:W-:Y:S05]  /*0160*/  BRA `(.L_x_0) ;  /* 0x00000000000c7947 */ /* 0x000fea0003800000 */
.L_x_1:
[----:B------:R-:W1:Y:S01]  /*0170*/  LDCU UR4, c[0x0][0x880] ;  /* 0x00011000ff0477ac */ /* 0x000e620008000800 */
[----:B------:R-:W-:Y:S01]  /*0180*/  HFMA2 R162, -RZ, RZ, 0, 5.9604644775390625e-08 ;  /* 0x00000001ffa27431 */ /* 0x000fe200000001ff */
[----:B-1----:R-:W-:-:S07]  /*0190*/  MOV R73, UR4 ;  /* 0x0000000400497c02 */ /* 0x002fce0008000f00 */
.L_x_0:
[----:B------:R-:W2:Y:S02]  /*01a0*/  LDCU.64 UR4, c[0x0][0x8b0] ;  /* 0x00011600ff0477ac */ /* 0x000ea40008000a00 */
[----:B--2---:R-:W-:-:S04]  /*01b0*/  UISETP.NE.U32.AND UP0, UPT, UR4, URZ, UPT ;  /* 0x000000ff0400728c */ /* 0x004fc8000bf05070 */
[----:B------:R-:W-:-:S09]  /*01c0*/  UISETP.NE.AND.EX UP0, UPT, UR5, URZ, UPT, UP0 ;  /* 0x000000ff0500728c */ /* 0x000fd2000bf05300 */
[----:B------:R-:W-:Y:S05]  /*01d0*/  BRA.U UP0, `(.L_x_2) ;  /* 0x0000000100287547 */ /* 0x000fea000b800000 */
[----:B------:R-:W2:Y:S02]  /*01e0*/  LDCU.64 UR4, c[0x0][0x8a8] ;  /* 0x00011500ff0477ac */ /* 0x000ea40008000a00 */
[----:B--2---:R-:W-:-:S04]  /*01f0*/  UISETP.NE.U32.AND UP0, UPT, UR4, URZ, UPT ;  /* 0x000000ff0400728c */ /* 0x004fc8000bf05070 */
[----:B------:R-:W-:-:S09]  /*0200*/  UISETP.NE.AND.EX UP0, UPT, UR5, URZ, UPT, UP0 ;  /* 0x000000ff0500728c */ /* 0x000fd2000bf05300 */
[----:B------:R-:W-:Y:S05]  /*0210*/  BRA.U !UP0, `(.L_x_3) ;  /* 0x0000000108107547 */ /* 0x000fea000b800000 */
[----:B------:R-:W2:Y:S01]  /*0220*/  LDC.64 R70, c[0x0][0x8a8] ;  /* 0x00022a00ff467b82 */ /* 0x000ea20000000a00 */
[----:B------:R-:W2:Y:S02]  /*0230*/  LDCU.64 UR4, c[0x0][0x358] ;  /* 0x00006b00ff0477ac */ /* 0x000ea40008000a00 */
[----:B--2---:R2:W5:Y:S01]  /*0240*/  LDG.E R70, desc[UR4][R70.64] ;  /* 0x0000000446467981 */ /* 0x004562000c1e1900 */
[----:B------:R-:W-:Y:S05]  /*0250*/  BRA `(.L_x_2) ;  /* 0x0000000000087947 */ /* 0x000fea0003800000 */
.L_x_3:
[----:B------:R-:W2:Y:S02]  /*0260*/  LDCU UR4, c[0x0][0x8a0] ;  /* 0x00011400ff0477ac */ /* 0x000ea40008000800 */
[----:B--2---:R-:W-:Y:S02]  /*0270*/  MOV R70, UR4 ;  /* 0x0000000400467c02 */ /* 0x004fe40008000f00 */
.L_x_2:
[----:B------:R-:W-:Y:S01]  /*0280*/  IMAD.U32 R0, RZ, RZ, UR21 ;  /* 0x00000015ff007e24 */ /* 0x000fe2000f8e00ff */
[----:B------:R-:W-:Y:S04]  /*0290*/  BSSY.RECONVERGENT B0, `(.L_x_4) ;  /* 0x000000c000007945 */ /* 0x000fe80003800200 */
[C---:B------:R-:W-:Y:S02]  /*02a0*/  ISETP.NE.OR P3, PT, R0.reuse, 0x1, !P0 ;  /* 0x000000010000780c */ /* 0x040fe40004765670 */
[----:B------:R-:W-:-:S11]  /*02b0*/  ISETP.NE.OR P2, PT, R0, 0x3, !P0 ;  /* 0x000000030000780c */ /* 0x000fd60004745670 */
[----:B------:R-:W-:Y:S05]  /*02c0*/  @P3 BRA `(.L_x_5) ;  /* 0x0000000000203947 */ /* 0x000fea0003800000 */
[----:B------:R-:W3:Y:S02]  /*02d0*/  LDCU.64 UR4, c[0x0][0x348] ;  /* 0x00006900ff0477ac */ /* 0x000ee40008000a00 */
[----:B---3--:R-:W-:Y:S02]  /*02e0*/  UIADD3 UR6, UP1, UPT, UR4, 0x80, URZ ;  /* 0x0000008004067890 */ /* 0x008fe4000ff3e0ff */
[----:B------:R-:W-:Y:S02]  /*02f0*/  UIADD3 UR4, UP0, UPT, UR4, 0x180, URZ ;  /* 0x0000018004047890 */ /* 0x000fe4000ff1e0ff */
[----:B------:R-:W-:Y:S02]  /*0300*/  UIADD3.X UR7, UPT, UPT, URZ, UR5, URZ, UP1, !UPT ;  /* 0x00000005ff077290 */ /* 0x000fe40008ffe4ff */
[----:B------:R-:W-:-:S07]  /*0310*/  UIADD3.X UR5, UPT, UPT, URZ, UR5, URZ, UP0, !UPT ;  /* 0x00000005ff057290 */ /* 0x000fce00087fe4ff */
[----:B------:R3:W-:Y:S02]  /*0320*/  UTMACCTL.PF [UR6] ;  /* 0x00000000060079b9 */ /* 0x0007e40008040000 */
[----:B------:R3:W-:Y:S02]  /*0330*/  UTMACCTL.PF [UR4] ;  /* 0x00000000040079b9 */ /* 0x0007e40008040000 */
[----:B---3--:R-:W-:Y:S01]  /*0340*/  NOP ;  /* 0x0000000000007918 */ /* 0x008fe20000000000 */
.L_x_5:
[----:B------:R-:W-:Y:S05]  /*0350*/  BSYNC.RECONVERGENT B0 ;  /* 0x0000000000007941 */ /* 0x000fea0003800200 */
.L_x_4:
[----:B------:R-:W-:Y:S04]  /*0360*/  BSSY.RECONVERGENT B0, `(.L_x_6) ;  /* 0x000000a000007945 */ /* 0x000fe80003800200 */
        /* <DEDUP_REMOVED lines=9> */
.L_x_7:
[----:B------:R-:W-:Y:S05]  /*0400*/  BSYNC.RECONVERGENT B0 ;  /* 0x0000000000007941 */ /* 0x000fea0003800200 */
.L_x_6:
[----:B------:R-:W3:Y:S01]  /*0410*/  LDCU.64 UR4, c[0x0][0x888] ;  /* 0x00011100ff0477ac */ /* 0x000ee20008000a00 */
[----:B------:R-:W-:Y:S01]  /*0420*/  ISETP.NE.AND.EX P1, PT, RZ, UR9, PT, P1 ;  /* 0x00000009ff007c0c */ /* 0x000fe2000bf25310 */
[----:B------:R-:W-:Y:S01]  /*0430*/  UPLOP3.LUT UP3, UPT, UPT, UPT, UPT, 0x80, 0x8 ;  /* 0x000000000008789c */ /* 0x000fe20003f6f070 */
[----:B---3--:R-:W-:-:S04]  /*0440*/  ISETP.NE.U32.AND P2, PT, RZ, UR4, PT ;  /* 0x00000004ff007c0c */ /* 0x008fc8000bf45070 */
[----:B------:R-:W-:-:S13]  /*0450*/  ISETP.NE.AND.EX P2, PT, RZ, UR5, PT, P2 ;  /* 0x00000005ff007c0c */ /* 0x000fda000bf45320 */
[----:B------:R-:W-:Y:S05]  /*0460*/  @P2 BRA P1, `(.L_x_8) ;  /* 0x0000000000282947 */ /* 0x000fea0000800000 */
[----:B------:R-:W-:Y:S01]  /*0470*/  UISETP.NE.U32.AND UP0, UPT, UR8, URZ, UPT ;  /* 0x000000ff0800728c */ /* 0x000fe2000bf05070 */
[----:B-----5:R-:W-:Y:S01]  /*0480*/  FSETP.NEU.AND P1, PT, R73, RZ, PT ;  /* 0x000000ff4900720b */ /* 0x020fe20003f2d000 */
[----:B------:R-:W-:Y:S02]  /*0490*/  UISETP.NE.U32.AND UP2, UPT, UR4, URZ, UPT ;  /* 0x000000ff0400728c */ /* 0x000fe4000bf45070 */
[----:B------:R-:W-:Y:S02]  /*04a0*/  UISETP.NE.AND.EX UP1, UPT, UR9, URZ, UPT, UP0 ;  /* 0x000000ff0900728c */ /* 0x000fe4000bf25300 */
[----:B------:R-:W-:-:S04]  /*04b0*/  UISETP.NE.AND.EX UP0, UPT, UR5, URZ, UPT, UP2 ;  /* 0x000000ff0500728c */ /* 0x000fc8000bf05320 */
[----:B------:R-:W-:-:S04]  /*04c0*/  USEL UR4, URZ, 0xffffffff, UP0 ;  /* 0xffffffffff047887 */ /* 0x000fc80008000000 */
[----:B------:R-:W-:Y:S01]  /*04d0*/  VOTEU.ANY UP0, P1 ;  /* 0x0000000000ff7886 */ /* 0x000fe20000800100 */
[----:B------:R-:W-:-:S04]  /*04e0*/  @!UP1 USEL UR4, URZ, 0xffffffff, UP0 ;  /* 0xffffffffff049887 */ /* 0x000fc80008000000 */
[----:B------:R-:W-:-:S04]  /*04f0*/  ULOP3.LUT UR4, UR4, 0x1, URZ, 0xc0, !UPT ;  /* 0x0000000104047892 */ /* 0x000fc8000f8ec0ff */
[----:B------:R-:W-:-:S11]  /*0500*/  UISETP.NE.U32.AND UP3, UPT, UR4, 0x1, UPT ;  /* 0x000000010400788c */ /* 0x000fd6000bf65070 */
.L_x_8:
[----:B------:R-:W3:Y:S01]  /*0510*/  SHFL.IDX PT, R0, R163, RZ, 0x1f ;  /* 0x00001fffa3007589 */ /* 0x000ee200000e0000 */
[----:B------:R-:W-:-:S04]  /*0520*/  UISETP.NE.AND UP0, UPT, UR21, 0x2, UPT ;  /* 0x000000021500788c */ /* 0x000fc8000bf05270 */
[----:B------:R-:W-:Y:S02]  /*0530*/  UISETP.EQ.AND UP1, UPT, UR35, URZ, !UP0 ;  /* 0x000000ff2300728c */ /* 0x000fe4000c722270 */
[----:B------:R-:W-:-:S04]  /*0540*/  USEL UR38, URZ, 0x1, UP0 ;  /* 0x00000001ff267887 */ /* 0x000fc80008000000 */
[----:B------:R-:W-:Y:S02]  /*0550*/  PLOP3.LUT P3, PT, P0, PT, UP1, 0x80, 0x8 ;  /* 0x000000000008781c */ /* 0x000fe4000076f018 */
[----:B---3--:R-:W-:-:S13]  /*0560*/  ISETP.NE.AND P1, PT, R0, RZ, PT ;  /* 0x000000ff0000720c */ /* 0x008fda0003f25270 */
[----:B------:R-:W-:Y:S05]  /*0570*/  @P1 BRA `(.L_x_9) ;  /* 0x0000000000c01947 */ /* 0x000fea0003800000 */
[----:B------:R-:W-:Y:S01]  /*0580*/  ELECT P1, URZ, PT ;  /* 0x0000000000ff782f */ /* 0x000fe20003820000 */
[----:B------:R-:W-:-:S12]  /*0590*/  BSSY.RECONVERGENT B0, `(.L_x_9) ;  /* 0x000002e000007945 */ /* 0x000fd80003800200 */
[----:B------:R-:W-:Y:S05]  /*05a0*/  @!P1 BRA `(.L_x_10) ;  /* 0x0000000000b09947 */ /* 0x000fea0003800000 */
[----:B------:R-:W-:Y:S01]  /*05b0*/  UMOV UR4, 0x400 ;  /* 0x0000040000047882 */ /* 0x000fe20000000000 */
[----:B------:R-:W-:Y:S01]  /*05c0*/  UMOV UR8, 0x1 ;  /* 0x0000000100087882 */ /* 0x000fe20000000000 */
[----:B------:R-:W-:Y:S01]  /*05d0*/  UMOV UR6, 0x5 ;  /* 0x0000000500067882 */ /* 0x000fe20000000000 */
[----:B------:R-:W-:Y:S02]  /*05e0*/  ULEA UR4, UR50, UR4, 0x18 ;  /* 0x0000000432047291 */ /* 0x000fe4000f8ec0ff */
[----:B------:R-:W-:-:S04]  /*05f0*/  UIADD3 UR8, UPT, UPT, -UR8, 0x100000, URZ ;  /* 0x0010000008087890 */ /* 0x000fc8000fffe1ff */
[----:B------:R-:W-:Y:S02]  /*0600*/  USHF.L.U32 UR9, UR8, 0xb, URZ ;  /* 0x0000000b08097899 */ /* 0x000fe400080006ff */
[----:B------:R-:W-:Y:S02]  /*0610*/  USHF.L.U32 UR8, UR8, 0x1, URZ ;  /* 0x0000000108087899 */ /* 0x000fe400080006ff */
[----:B------:R-:W-:-:S04]  /*0620*/  UIADD3 UR6, UPT, UPT, -UR6, 0x100000, URZ ;  /* 0x0010000006067890 */ /* 0x000fc8000fffe1ff */
[----:B------:R-:W-:Y:S02]  /*0630*/  USHF.L.U32 UR7, UR6, 0xb, URZ ;  /* 0x0000000b06077899 */ /* 0x000fe400080006ff */
[----:B------:R-:W-:Y:S01]  /*0640*/  USHF.L.U32 UR6, UR6, 0x1, URZ ;  /* 0x0000000106067899 */ /* 0x000fe200080006ff */
[----:B------:R-:W3:Y:S03]  /*0650*/  FENCE.VIEW.ASYNC.S ;  /* 0x00000000000073c6 */ /* 0x000ee60000000000 */
[----:B---3--:R3:W4:Y:S08]  /*0660*/  SYNCS.EXCH.64 URZ, [UR4], UR8 ;  /* 0x0000000804ff75b2 */ /* 0x0087300008000100 */
[----:B------:R3:W1:Y:S01]  /*0670*/  SYNCS.EXCH.64 URZ, [UR4+0x80], UR6 ;  /* 0x0000800604ff75b2 */ /* 0x0006620008000100 */
        /* <DEDUP_REMOVED lines=29> */
[----:B------:R3:W1:Y:S02]  /*0850*/  SYNCS.EXCH.64 URZ, [UR4+0xf8], UR6 ;  /* 0x0000f80604ff75b2 */ /* 0x0006640008000100 */
[----:B---34-:R-:W-:Y:S01]  /*0860*/  NOP ;  /* 0x0000000000007918 */ /* 0x018fe20000000000 */
.L_x_10:
[----:B------:R-:W-:Y:S05]  /*0870*/  BSYNC.RECONVERGENT B0 ;  /* 0x0000000000007941 */ /* 0x000fea0003800200 */
.L_x_9:
[----:B------:R-:W3:Y:S01]  /*0880*/  SHFL.IDX PT, R0, R163, RZ, 0x1f ;  /* 0x00001fffa3007589 */ /* 0x000ee200000e0000 */
[----:B------:R-:W-:Y:S01]  /*0890*/  NOP ;  /* 0x0000000000007918 */ /* 0x000fe20000000000 */
[----:B---3--:R-:W-:-:S13]  /*08a0*/  ISETP.NE.AND P1, PT, R0, 0x1, PT ;  /* 0x000000010000780c */ /* 0x008fda0003f25270 */
[----:B------:R-:W-:Y:S05]  /*08b0*/  @P1 BRA `(.L_x_11) ;  /* 0x0000000000441947 */ /* 0x000fea0003800000 */
        /* <DEDUP_REMOVED lines=10> */
[----:B------:R-:W-:Y:S01]  /*0960*/  ELECT P1, URZ, PT ;  /* 0x0000000000ff782f */ /* 0x000fe20003820000 */
[----:B------:R-:W3:Y:S02]  /*0970*/  FENCE.VIEW.ASYNC.S ;  /* 0x00000000000073c6 */ /* 0x000ee40000000000 */
[----:B---3--:R3:W4:Y:S08]  /*0980*/  SYNCS.EXCH.64 URZ, [UR4+0x100], UR8 ;  /* 0x0001000804ff75b2 */ /* 0x0087300008000100 */
[----:B------:R3:W1:Y:S01]  /*0990*/  SYNCS.EXCH.64 URZ, [UR4+0x110], UR6 ;  /* 0x0001100604ff75b2 */ /* 0x0006620008000100 */
[----:B------:R3:W1:Y:S01]  /*09a0*/  SYNCS.EXCH.64 URZ, [UR4+0x108], UR8 ;  /* 0x0001080804ff75b2 */ /* 0x0006620008000100 */
[----:B------:R3:W1:Y:S01]  /*09b0*/  SYNCS.EXCH.64 URZ, [UR4+0x118], UR6 ;  /* 0x0001180604ff75b2 */ /* 0x0006620008000100 */
[----:B------:R-:W-:Y:S01]  /*09c0*/  NOP ;  /* 0x0000000000007918 */ /* 0x000fe20000000000 */
.L_x_11:
[----:B------:R-:W2:Y:S01]  /*09d0*/  SHFL.IDX PT, R0, R163, RZ, 0x1f ;  /* 0x00001fffa3007589 */ /* 0x000ea200000e0000 */
[----:B------:R-:W-:Y:S01]  /*09e0*/  NOP ;  /* 0x0000000000007918 */ /* 0x000fe20000000000 */
[----:B--2---:R-:W-:-:S13]  /*09f0*/  ISETP.NE.AND P1, PT, R0, 0x3, PT ;  /* 0x000000030000780c */ /* 0x004fda0003f25270 */
[----:B------:R-:W-:Y:S05]  /*0a00*/  @P1 BRA `(.L_x_12) ;  /* 0x00000000002c1947 */ /* 0x000fea0003800000 */
[----:B---3--:R-:W-:Y:S01]  /*0a10*/  UMOV UR4, 0x400 ;  /* 0x0000040000047882 */ /* 0x008fe20000000000 */
[----:B------:R-:W-:Y:S01]  /*0a20*/  UMOV UR5, 0x20 ;  /* 0x0000002000057882 */ /* 0x000fe20000000000 */
[----:B------:R-:W-:Y:S02]  /*0a30*/  ULEA UR6, UR50, UR4, 0x18 ;  /* 0x0000000432067291 */ /* 0x000fe4000f8ec0ff */
[----:B------:R-:W-:-:S04]  /*0a40*/  UIADD3 UR4, UPT, UPT, -UR5, 0x100000, URZ ;  /* 0x0010000005047890 */ /* 0x000fc8000fffe1ff */
[----:B------:R-:W-:Y:S02]  /*0a50*/  USHF.L.U32 UR5, UR4, 0xb, URZ ;  /* 0x0000000b04057899 */ /* 0x000fe400080006ff */
[----:B------:R-:W-:Y:S01]  /*0a60*/  USHF.L.U32 UR4, UR4, 0x1, URZ ;  /* 0x0000000104047899 */ /* 0x000fe200080006ff */
[----:B------:R-:W-:Y:S01]  /*0a70*/  ELECT P1, URZ, PT ;  /* 0x0000000000ff782f */ /* 0x000fe20003820000 */
[----:B------:R-:W2:Y:S10]  /*0a80*/  FENCE.VIEW.ASYNC.S ;  /* 0x00000000000073c6 */ /* 0x000eb40000000000 */
[----:B--2---:R2:W3:Y:S01]  /*0a90*/  SYNCS.EXCH.64 URZ, [UR6+0x120], UR4 ;  /* 0x0001200406ff75b2 */ /* 0x0044e20008000100 */
[----:B------:R2:W1:Y:S01]  /*0aa0*/  SYNCS.EXCH.64 URZ, [UR6+0x128], UR4 ;  /* 0x0001280406ff75b2 */ /* 0x0004620008000100 */
[----:B------:R-:W-:Y:S01]  /*0ab0*/  NOP ;  /* 0x0000000000007918 */ /* 0x000fe20000000000 */
.L_x_12:
[----:B------:R-:W4:Y:S01]  /*0ac0*/  SHFL.IDX PT, R0, R163, RZ, 0x1f ;  /* 0x00001fffa3007589 */ /* 0x000f2200000e0000 */
[----:B------:R-:W-:Y:S01]  /*0ad0*/  NOP ;  /* 0x0000000000007918 */ /* 0x000fe20000000000 */
[----:B----4-:R-:W-:-:S13]  /*0ae0*/  ISETP.NE.AND P1, PT, R0, 0x4, PT ;  /* 0x000000040000780c */ /* 0x010fda0003f25270 */
[----:B------:R-:W-:Y:S05]  /*0af0*/  @P1 BRA `(.L_x_13) ;  /* 0x0000000000481947 */ /* 0x000fea0003800000 */
[----:B--23--:R-:W-:Y:S01]  /*0b00*/  UMOV UR4, 0xe20 ;  /* 0x00000e2000047882 */ /* 0x00cfe20000000000 */
[----:B------:R-:W-:Y:S01]  /*0b10*/  UMOV UR6, 0x400 ;  /* 0x0000040000067882 */ /* 0x000fe20000000000 */
[----:B------:R-:W-:Y:S01]  /*0b20*/  USEL UR4, UR4, 0xc20, UP3 ;  /* 0x00000c2004047887 */ /* 0x000fe20009800000 */
        /* <DEDUP_REMOVED lines=9> */
[----:B------:R-:W2:Y:S02]  /*0bc0*/  FENCE.VIEW.ASYNC.S ;  /* 0x00000000000073c6 */ /* 0x000ea40000000000 */
[----:B--2---:R4:W2:Y:S08]  /*0bd0*/  SYNCS.EXCH.64 URZ, [UR6+0x130], UR8 ;  /* 0x0001300806ff75b2 */ /* 0x0048b00008000100 */
[----:B------:R4:W3:Y:S01]  /*0be0*/  SYNCS.EXCH.64 URZ, [UR6+0x140], UR4 ;  /* 0x0001400406ff75b2 */ /* 0x0008e20008000100 */
[----:B------:R4:W1:Y:S01]  /*0bf0*/  SYNCS.EXCH.64 URZ, [UR6+0x138], UR8 ;  /* 0x0001380806ff75b2 */ /* 0x0008620008000100 */
[----:B------:R4:W1:Y:S02]  /*0c00*/  SYNCS.EXCH.64 URZ, [UR6+0x148], UR4 ;  /* 0x0001480406ff75b2 */ /* 0x0008640008000100 */
[----:B----4-:R-:W-:Y:S01]  /*0c10*/  NOP ;  /* 0x0000000000007918 */ /* 0x010fe20000000000 */
.L_x_13:
[----:B------:R-:W4:Y:S01]  /*0c20*/  SHFL.IDX PT, R0, R163, RZ, 0x1f ;  /* 0x00001fffa3007589 */ /* 0x000f2200000e0000 */
[----:B------:R-:W-:Y:S01]  /*0c30*/  NOP ;  /* 0x0000000000007918 */ /* 0x000fe20000000000 */
[----:B----4-:R-:W-:-:S13]  /*0c40*/  ISETP.NE.AND P1, PT, R0, 0x5, PT ;  /* 0x000000050000780c */ /* 0x010fda0003f25270 */
[----:B------:R-:W-:Y:S05]  /*0c50*/  @P1 BRA `(.L_x_14) ;  /* 0x0000000000541947 */ /* 0x000fea0003800000 */
[----:B--23--:R-:W-:Y:S01]  /*0c60*/  UMOV UR4, 0x400 ;  /* 0x0000040000047882 */ /* 0x00cfe20000000000 */
        /* <DEDUP_REMOVED lines=14> */
[----:B------:R4:W1:Y:S01]  /*0d50*/  SYNCS.EXCH.64 URZ, [UR4+0x178], UR8 ;  /* 0x0001780804ff75b2 */ /* 0x0008620008000100 */
[----:B------:R4:W1:Y:S01]  /*0d60*/  SYNCS.EXCH.64 URZ, [UR4+0x160], UR6 ;  /* 0x0001600604ff75b2 */ /* 0x0008620008000100 */
[----:B------:R4:W1:Y:S01]  /*0d70*/  SYNCS.EXCH.64 URZ, [UR4+0x180], UR8 ;  /* 0x0001800804ff75b2 */ /* 0x0008620008000100 */
[----:B------:R4:W1:Y:S01]  /*0d80*/  SYNCS.EXCH.64 URZ, [UR4+0x168], UR6 ;  /* 0x0001680604ff75b2 */ /* 0x0008620008000100 */
[----:B------:R4:W1:Y:S02]  /*0d90*/  SYNCS.EXCH.64 URZ, [UR4+0x188], UR8 ;  /* 0x0001880804ff75b2 */ /* 0x0008640008000100 */
[----:B----4-:R-:W-:Y:S01]  /*0da0*/  NOP ;  /* 0x0000000000007918 */ /* 0x010fe20000000000 */
.L_x_14:
[----:B------:R-:W4:Y:S01]  /*0db0*/  SHFL.IDX PT, R0, R163, RZ, 0x1f ;  /* 0x00001fffa3007589 */ /* 0x000f2200000e0000 */
[----:B------:R-:W-:Y:S01]  /*0dc0*/  ISETP.NE.OR P0, PT, RZ, UR21, !P0 ;  /* 0x00000015ff007c0c */ /* 0x000fe2000c705670 */
[----:B------:R-:W-:Y:S01]  /*0dd0*/  NOP ;  /* 0x0000000000007918 */ /* 0x000fe20000000000 */
[----:B----4-:R-:W-:-:S13]  /*0de0*/  ISETP.NE.AND P1, PT, R0, 0x3, PT ;  /* 0x000000030000780c */ /* 0x010fda0003f25270 */
[----:B------:R-:W-:Y:S05]  /*0df0*/  @P1 BRA `(.L_x_15) ;  /* 0x0000000000341947 */ /* 0x000fea0003800000 */
[----:B--23--:R-:W-:Y:S01]  /*0e00*/  UMOV UR4, 0x400 ;  /* 0x0000040000047882 */ /* 0x00cfe20000000000 */
[----:B------:R-:W-:Y:S01]  /*0e10*/  UMOV UR6, 0x20 ;  /* 0x0000002000067882 */ /* 0x000fe20000000000 */
[----:B------:R-:W-:Y:S02]  /*0e20*/  ULEA UR4, UR50, UR4, 0x18 ;  /* 0x0000000432047291 */ /* 0x000fe4000f8ec0ff */
[----:B------:R-:W-:-:S04]  /*0e30*/  UIADD3 UR6, UPT, UPT, -UR6, 0x100000, URZ ;  /* 0x0010000006067890 */ /* 0x000fc8000fffe1ff */
[----:B------:R-:W-:Y:S02]  /*0e40*/  USHF.L.U32 UR7, UR6, 0xb, URZ ;  /* 0x0000000b06077899 */ /* 0x000fe400080006ff */
[----:B------:R-:W-:Y:S01]  /*0e50*/  USHF.L.U32 UR6, UR6, 0x1, URZ ;  /* 0x0000000106067899 */ /* 0x000fe200080006ff */
[----:B------:R-:W-:Y:S01]  /*0e60*/  ELECT P1, URZ, PT ;  /* 0x0000000000ff782f */ /* 0x000fe20003820000 */
[----:B------:R-:W2:Y:S10]  /*0e70*/  FENCE.VIEW.ASYNC.S ;  /* 0x00000000000073c6 */ /* 0x000eb40000000000 */
[----:B--2---:R4:W2:Y:S01]  /*0e80*/  SYNCS.EXCH.64 URZ, [UR4+0x190], UR6 ;  /* 0x0001900604ff75b2 */ /* 0x0048a20008000100 */
[----:B------:R4:W3:Y:S01]  /*0e90*/  SYNCS.EXCH.64 URZ, [UR4+0x1a0], UR6 ;  /* 0x0001a00604ff75b2 */ /* 0x0008e20008000100 */
[----:B------:R4:W1:Y:S01]  /*0ea0*/  SYNCS.EXCH.64 URZ, [UR4+0x198], UR6 ;  /* 0x0001980604ff75b2 */ /* 0x0008620008000100 */
[----:B------:R4:W1:Y:S02]  /*0eb0*/  SYNCS.EXCH.64 URZ, [UR4+0x1a8], UR6 ;  /* 0x0001a80604ff75b2 */ /* 0x0008640008000100 */
[----:B----4-:R-:W-:Y:S01]  /*0ec0*/  NOP ;  /* 0x0000000000007918 */ /* 0x010fe20000000000 */
.L_x_15:
[----:B------:R-:W-:Y:S01]  /*0ed0*/  VOTEU.ALL UP0, P0 ;  /* 0x0000000000ff7886 */ /* 0x000fe20000000000 */
[----:B--23--:R-:W-:Y:S01]  /*0ee0*/  UMOV UR4, 0x20 ;  /* 0x0000002000047882 */ /* 0x00cfe20000000000 */
[----:B------:R-:W2:Y:S01]  /*0ef0*/  LDCU UR37, c[0x0][0x36c] ;  /* 0x00006d80ff2577ac */ /* 0x000ea20008000800 */
[----:B------:R-:W-:Y:S01]  /*0f00*/  NOP ;  /* 0x0000000000007918 */ /* 0x000fe20000000000 */
[----:B------:R-:W-:Y:S01]  /*0f10*/  LOP3.LUT R0, R177, 0x1f, RZ, 0xc0, !PT ;  /* 0x0000001fb1007812 */ /* 0x000fe200078ec0ff */
[----:B------:R-:W-:Y:S01]  /*0f20*/  @!UP0 UMOV UR6, 0x400 ;  /* 0x0000040000068882 */ /* 0x000fe20000000000 */
[----:B------:R-:W-:-:S04]  /*0f30*/  @!UP0 UIADD3 UR4, UPT, UPT, -UR4, 0x100000, URZ ;  /* 0x0010000004048890 */ /* 0x000fc8000fffe1ff */
[----:B------:R-:W-:Y:S02]  /*0f40*/  @!UP0 USHF.L.U32 UR5, UR4, 0xb, URZ ;  /* 0x0000000b04058899 */ /* 0x000fe400080006ff */
[----:B------:R-:W-:Y:S02]  /*0f50*/  @!UP0 USHF.L.U32 UR4, UR4, 0x1, URZ ;  /* 0x0000000104048899 */ /* 0x000fe400080006ff */
[----:B------:R-:W-:Y:S01]  /*0f60*/  @!UP0 ULEA UR6, UR50, UR6, 0x18 ;  /* 0x0000000632068291 */ /* 0x000fe2000f8ec0ff */
[----:B------:R-:W-:Y:S01]  /*0f70*/  VOTEU.ALL UP0, P0 ;  /* 0x0000000000ff7886 */ /* 0x000fe20000000000 */
[----:B------:R-:W-:Y:S02]  /*0f80*/  UISETP.NE.AND UP4, UPT, UR21, URZ, UPT ;  /* 0x000000ff1500728c */ /* 0x000fe4000bf85270 */
[----:B--2---:R-:W-:Y:S01]  /*0f90*/  UISETP.EQ.U32.AND UP1, UPT, UR37, 0x1, UPT ;  /* 0x000000012500788c */ /* 0x004fe2000bf22070 */
[----:B------:R-:W2:Y:S07]  /*0fa0*/  FENCE.VIEW.ASYNC.S ;  /* 0x00000000000073c6 */ /* 0x000eae0000000000 */
[----:B--2---:R2:W3:Y:S01]  /*0fb0*/  @!UP0 SYNCS.EXCH.64 URZ, [UR6+0x1b0], UR4 ;  /* 0x0001b00406ff85b2 */ /* 0x0044e20008000100 */
[----:B------:R-:W-:Y:S05]  /*0fc0*/  BRA.U !UP1, `(.L_x_16) ;  /* 0x0000000109087547 */ /* 0x000fea000b800000 */
[----:B-1-3--:R-:W-:Y:S01]  /*0fd0*/  UCGABAR_ARV ;  /* 0x00000000000079c7 */ /* 0x00afe20008000000 */
[----:B------:R-:W-:Y:S05]  /*0fe0*/  BRA `(.L_x_17) ;  /* 0x0000000000047947 */ /* 0x000fea0003800000 */
.L_x_16:
[----:B-1-3--:R-:W-:Y:S01]  /*0ff0*/  NOP ;  /* 0x0000000000007918 */ /* 0x00afe20000000000 */
.L_x_17:
[----:B------:R-:W1:Y:S01]  /*1000*/  S2UR UR31, SR_CTAID.X ;  /* 0x00000000001f79c3 */ /* 0x000e620000002500 */
[----:B------:R-:W-:-:S05]  /*1010*/  CS2R.32 R3, SR_CgaSize ;  /* 0x0000000000037805 */ /* 0x000fca0000008a00 */
[----:B------:R-:W-:-:S05]  /*1020*/  IMAD R3, R3, -0xa0, RZ ;  /* 0xffffff6003037824 */ /* 0x000fca00078e02ff */
[----:B------:R-:W-:-:S14]  /*1030*/  R2UR UR7, R3 ;  /* 0x00000000030772ca */ /* 0x000fdc00000e0000 */
[----:B------:R-:W3:Y:S01]  /*1040*/  LDCU UR7, c[0x0][UR7+0x2b0] ;  /* 0x00005600070777ac */ /* 0x000ee20008000800 */
[----:B------:R-:W-:-:S05]  /*1050*/  CS2R.32 R3, SR_CgaSize ;  /* 0x0000000000037805 */ /* 0x000fca0000008a00 */
[----:B------:R-:W-:-:S05]  /*1060*/  IMAD R3, R3, -0xa0, RZ ;  /* 0xffffff6003037824 */ /* 0x000fca00078e02ff */
[----:B------:R-:W-:-:S14]  /*1070*/  R2UR UR10, R3 ;  /* 0x00000000030a72ca */ /* 0x000fdc00000e0000 */
[----:B------:R-:W4:Y:S01]  /*1080*/  LDCU UR10, c[0x0][UR10+0x2b4] ;  /* 0x000056800a0a77ac */ /* 0x000f220008000800 */
[----:B------:R-:W4:Y:S01]  /*1090*/  S2UR UR9, SR_CTAID.Y ;  /* 0x00000000000979c3 */ /* 0x000f220000002600 */
[----:B--2---:R-:W-:Y:S02]  /*10a0*/  USHF.R.U32.HI UR4, URZ, 0x2, UR50 ;  /* 0x00000002ff047899 */ /* 0x004fe40008011632 */
[----:B------:R-:W-:Y:S02]  /*10b0*/  ULOP3.LUT UR6, UR50, 0xc, URZ, 0xc0, !UPT ;  /* 0x0000000c32067892 */ /* 0x000fe4000f8ec0ff */
[----:B------:R-:W-:Y:S02]  /*10c0*/  ULOP3.LUT UR32, UR4, 0x3, URZ, 0xc0, !UPT ;  /* 0x0000000304207892 */ /* 0x000fe4000f8ec0ff */
[----:B------:R-:W-:Y:S01]  /*10d0*/  ULOP3.LUT UR8, UR50, 0x3, URZ, 0xc0, !UPT ;  /* 0x0000000332087892 */ /* 0x000fe2000f8ec0ff */
[----:B------:R-:W2:Y:S01]  /*10e0*/  S2UR UR36, SR_CTAID.Z ;  /* 0x00000000002479c3 */ /* 0x000ea20000002700 */
[----:B------:R-:W-:-:S02]  /*10f0*/  ULOP3.LUT UR4, UR6, 0x1, UR50, 0xf8, !UPT ;  /* 0x0000000106047892 */ /* 0x000fc4000f8ef832 */
[----:B------:R-:W-:Y:S01]  /*1100*/  USHF.R.U32.HI UR5, URZ, 0x1, UR50 ;  /* 0x00000001ff057899 */ /* 0x000fe20008011632 */
[----:B------:R-:W-:-:S05]  /*1110*/  CS2R.32 R3, SR_CgaSize ;  /* 0x0000000000037805 */ /* 0x000fca0000008a00 */
[----:B------:R-:W-:-:S05]  /*1120*/  IMAD R3, R3, -0xa0, RZ ;  /* 0xffffff6003037824 */ /* 0x000fca00078e02ff */
[----:B------:R-:W-:-:S14]  /*1130*/  R2UR UR59, R3 ;  /* 0x00000000033b72ca */ /* 0x000fdc00000e0000 */
[----:B------:R-:W2:Y:S01]  /*1140*/  LDCU UR59, c[0x0][UR59+0x2a0] ;  /* 0x000054003b3b77ac */ /* 0x000ea20008000800 */
[----:B-1----:R-:W-:Y:S02]  /*1150*/  I2FP.F32.U32 R3, UR31 ;  /* 0x0000001f00037c45 */ /* 0x002fe40008201000 */
[----:B------:R-:W-:-:S05]  /*1160*/  CS2R.32 R2, SR_CgaSize ;  /* 0x0000000000027805 */ /* 0x000fca0000008a00 */
[----:B------:R-:W-:-:S05]  /*1170*/  IMAD R2, R2, -0xa0, RZ ;  /* 0xffffff6002027824 */ /* 0x000fca00078e02ff */
[----:B------:R-:W-:-:S14]  /*1180*/  R2UR UR60, R2 ;  /* 0x00000000023c72ca */ /* 0x000fdc00000e0000 */
[----:B------:R-:W1:Y:S01]  /*1190*/  LDCU UR60, c[0x0][UR60+0x2a4] ;  /* 0x000054803c3c77ac */ /* 0x000e620008000800 */
[----:B---3--:R-:W-:Y:S01]  /*11a0*/  FMUL R3, R3, UR7 ;  /* 0x0000000703037c20 */ /* 0x008fe20008400000 */
[----:B------:R-:W3:Y:S01]  /*11b0*/  LDCU UR26, c[0x0][0xb24] ;  /* 0x00016480ff1a77ac */ /* 0x000ee20008000800 */
[----:B----4-:R-:W-:Y:S01]  /*11c0*/  I2FP.F32.U32 R2, UR9 ;  /* 0x0000000900027c45 */ /* 0x010fe20008201000 */
[----:B------:R-:W-:-:S03]  /*11d0*/  UISETP.GT.U32.AND UP1, UPT, UR8, 0xffff, UPT ;  /* 0x0000ffff0800788c */ /* 0x000fc6000bf24070 */
[----:B------:R-:W4:Y:S01]  /*11e0*/  F2I.U32.TRUNC.NTZ R3, R3 ;  /* 0x0000000300037305 */ /* 0x000f22000020f000 */
[----:B------:R-:W-:Y:S01]  /*11f0*/  UISETP.GT.U32.AND UP0, UPT, UR4, 0xffff, UPT ;  /* 0x0000ffff0400788c */ /* 0x000fe2000bf04070 */
[----:B------:R-:W-:Y:S01]  /*1200*/  FMUL R2, R2, UR10 ;  /* 0x0000000a02027c20 */ /* 0x000fe20008400000 */
[----:B------:R-:W-:Y:S02]  /*1210*/  ULOP3.LUT UR33, UR5, 0x1, URZ, 0xc0, !UPT ;  /* 0x0000000105217892 */ /* 0x000fe4000f8ec0ff */
[----:B------:R-:W-:Y:S02]  /*1220*/  USEL UR5, UR8, 0xffff, !UP1 ;  /* 0x0000ffff08057887 */ /* 0x000fe4000c800000 */
[----:B------:R-:W-:Y:S01]  /*1230*/  USEL UR4, UR4, 0xffff, !UP0 ;  /* 0x0000ffff04047887 */ /* 0x000fe2000c000000 */
[----:B------:R-:W2:Y:S01]  /*1240*/  F2I.U32.TRUNC.NTZ R2, R2 ;  /* 0x0000000200027305 */ /* 0x000ea2000020f000 */
[----:B------:R-:W-:Y:S02]  /*1250*/  ULOP3.LUT UR5, UR5, 0xffff, URZ, 0xc0, !UPT ;  /* 0x0000ffff05057892 */ /* 0x000fe4000f8ec0ff */
[----:B------:R-:W-:Y:S01]  /*1260*/  ULOP3.LUT UR4, UR4, 0xffff, URZ, 0xc0, !UPT ;  /* 0x0000ffff04047892 */ /* 0x000fe2000f8ec0ff */
[----:B------:R-:W-:Y:S01]  /*1270*/  UMOV UR25, 0x1111 ;  /* 0x0000111100197882 */ /* 0x000fe20000000000 */
[----:B------:R-:W-:Y:S01]  /*1280*/  UMOV UR24, 0x5 ;  /* 0x0000000500187882 */ /* 0x000fe20000000000 */
[----:B----4-:R-:W-:Y:S01]  /*1290*/  R2UR UR6, R3 ;  /* 0x00000000030672ca */ /* 0x010fe200000e0000 */
[----:B------:R-:W-:Y:S01]  /*12a0*/  USHF.L.U32 UR25, UR25, UR5, URZ ;  /* 0x0000000519197299 */ /* 0x000fe200080006ff */
[----:B------:R-:W-:Y:S01]  /*12b0*/  PRMT R3, RZ, 0x7610, R3 ;  /* 0x00007610ff037816 */ /* 0x000fe20000000003 */
[----:B------:R-:W-:-:S02]  /*12c0*/  USHF.L.U32 UR24, UR24, UR4, URZ ;  /* 0x0000000418187299 */ /* 0x000fc400080006ff */
[----:B------:R-:W-:Y:S02]  /*12d0*/  USHF.L.U32 UR30, UR50, 0x9, URZ ;  /* 0x00000009321e7899 */ /* 0x000fe400080006ff */
[----:B------:R-:W-:Y:S01]  /*12e0*/  USHF.L.U32 UR27, UR50, 0xa, URZ ;  /* 0x0000000a321b7899 */ /* 0x000fe200080006ff */
[----:B--2---:R-:W-:Y:S01]  /*12f0*/  R2UR UR7, R2 ;  /* 0x00000000020772ca */ /* 0x004fe200000e0000 */
[----:B------:R-:W2:Y:S01]  /*1300*/  LDCU UR42, c[0x0][0xb24] ;  /* 0x00016480ff2a77ac */ /* 0x000ea20008000800 */
[----:B------:R-:W-:-:S03]  /*1310*/  PRMT R2, RZ, 0x7610, R2 ;  /* 0x00007610ff027816 */ /* 0x000fc60000000002 */
[----:B------:R-:W-:Y:S01]  /*1320*/  UIADD3 UR5, UPT, UPT, -UR6, URZ, URZ ;  /* 0x000000ff06057290 */ /* 0x000fe2000fffe1ff */
[----:B------:R-:W4:Y:S01]  /*1330*/  LDCU UR29, c[0x0][0xb30] ;  /* 0x00016600ff1d77ac */ /* 0x000f220008000800 */
[----:B------:R-:W-:-:S06]  /*1340*/  UISETP.NE.AND UP5, UPT, UR21, 0x2, UPT ;  /* 0x000000021500788c */ /* 0x000fcc000bfa5270 */
[----:B------:R-:W-:Y:S02]  /*1350*/  UIADD3 UR4, UPT, UPT, -UR7, URZ, URZ ;  /* 0x000000ff07047290 */ /* 0x000fe4000fffe1ff */
[----:B------:R-:W-:Y:S02]  /*1360*/  ULOP3.LUT UR30, UR30, 0x1800, URZ, 0xc0, !UPT ;  /* 0x000018001e1e7892 */ /* 0x000fe4000f8ec0ff */
[----:B------:R-:W-:Y:S02]  /*1370*/  ULOP3.LUT UR27, UR27, 0x800, URZ, 0xc0, !UPT ;  /* 0x000008001b1b7892 */ /* 0x000fe4000f8ec0ff */
[----:B---3--:R-:W-:Y:S01]  /*1380*/  UISETP.GE.AND UP6, UPT, UR26, 0x1, UPT ;  /* 0x000000011a00788c */ /* 0x008fe2000bfc6270 */
[----:B------:R-:W-:Y:S01]  /*1390*/  UMOV UR20, UR9 ;  /* 0x0000000900147c82 */ /* 0x000fe20008000000 */
[----:B------:R-:W-:Y:S01]  /*13a0*/  UMOV UR16, UR31 ;  /* 0x0000001f00107c82 */ /* 0x000fe20008000000 */
[----:B------:R-:W-:Y:S02]  /*13b0*/  UIMAD UR59, UR59, UR5, UR31 ;  /* 0x000000053b3b72a4 */ /* 0x000fe4000f8e021f */
[----:B-1----:R-:W-:Y:S01]  /*13c0*/  UIMAD UR60, UR60, UR4, UR9 ;  /* 0x000000043c3c72a4 */ /* 0x002fe2000f8e0209 */
[----:B--2-4-:R-:W-:Y:S11]  /*13d0*/  BRA.U UP4, `(.L_x_18) ;  /* 0x0000000104ac7547 */ /* 0x014ff6000b800000 */
[----:B------:R-:W-:Y:S02]  /*13e0*/  UISETP.NE.AND UP0, UPT, UR60, URZ, UPT ;  /* 0x000000ff3c00728c */ /* 0x000fe4000bf05270 */
[----:B------:R-:W-:Y:S02]  /*13f0*/  ULOP3.LUT UR4, UR59, 0x2, URZ, 0x3c, !UPT ;  /* 0x000000023b047892 */ /* 0x000fe4000f8e3cff */
[----:B------:R-:W-:Y:S02]  /*1400*/  UISETP.GT.U32.AND UP1, UPT, UR59, 0x1, UP0 ;  /* 0x000000013b00788c */ /* 0x000fe40008724070 */
[----:B------:R-:W-:Y:S02]  /*1410*/  UISETP.NE.AND UP2, UPT, UR60, 0x1, UPT ;  /* 0x000000013c00788c */ /* 0x000fe4000bf45270 */
[----:B------:R-:W-:Y:S02]  /*1420*/  UISETP.GT.U32.AND UP0, UPT, UR4, 0x1, UP0 ;  /* 0x000000010400788c */ /* 0x000fe40008704070 */
[----:B------:R-:W-:-:S02]  /*1430*/  USEL UR7, URZ, 0x1, UP1 ;  /* 0x00000001ff077887 */ /* 0x000fc40008800000 */
[----:B------:R-:W-:Y:S02]  /*1440*/  USEL UR8, URZ, 0x2, UP1 ;  /* 0x00000002ff087887 */ /* 0x000fe40008800000 */
[----:B------:R-:W-:Y:S02]  /*1450*/  UISETP.GT.U32.AND UP1, UPT, UR59, 0x1, UP2 ;  /* 0x000000013b00788c */ /* 0x000fe40009724070 */
[----:B------:R-:W-:Y:S02]  /*1460*/  USEL UR12, URZ, 0x4, UP0 ;  /* 0x00000004ff0c7887 */ /* 0x000fe40008000000 */
[----:B------:R-:W-:Y:S02]  /*1470*/  USEL UR15, URZ, 0x8, UP0 ;  /* 0x00000008ff0f7887 */ /* 0x000fe40008000000 */
[----:B------:R-:W-:Y:S02]  /*1480*/  UISETP.GT.U32.AND UP0, UPT, UR4, 0x1, UP2 ;  /* 0x000000010400788c */ /* 0x000fe40009704070 */
[----:B------:R-:W-:-:S02]  /*1490*/  USEL UR6, URZ, 0x10, UP1 ;  /* 0x00000010ff067887 */ /* 0x000fc40008800000 */
[----:B------:R-:W-:Y:S02]  /*14a0*/  USEL UR11, URZ, 0x20, UP1 ;  /* 0x00000020ff0b7887 */ /* 0x000fe40008800000 */
[----:B------:R-:W-:Y:S02]  /*14b0*/  UISETP.NE.AND UP1, UPT, UR60, 0x2, UPT ;  /* 0x000000023c00788c */ /* 0x000fe4000bf25270 */
[----:B------:R-:W-:Y:S02]  /*14c0*/  USEL UR14, URZ, 0x40, UP0 ;  /* 0x00000040ff0e7887 */ /* 0x000fe40008000000 */
[----:B------:R-:W-:Y:S02]  /*14d0*/  USEL UR17, URZ, 0x80, UP0 ;  /* 0x00000080ff117887 */ /* 0x000fe40008000000 */
[----:B------:R-:W-:Y:S02]  /*14e0*/  UISETP.GT.U32.AND UP0, UPT, UR59, 0x1, UP1 ;  /* 0x000000013b00788c */ /* 0x000fe40008f04070 */
[----:B------:R-:W-:-:S02]  /*14f0*/  UISETP.NE.AND UP2, UPT, UR60, 0x3, UPT ;  /* 0x000000033c00788c */ /* 0x000fc4000bf45270 */
[----:B------:R-:W-:Y:S02]  /*1500*/  USEL UR5, URZ, 0x100, UP0 ;  /* 0x00000100ff057887 */ /* 0x000fe40008000000 */
[----:B------:R-:W-:Y:S02]  /*1510*/  USEL UR10, URZ, 0x200, UP0 ;  /* 0x00000200ff0a7887 */ /* 0x000fe40008000000 */
[----:B------:R-:W-:Y:S02]  /*1520*/  UISETP.GT.U32.AND UP0, UPT, UR59, 0x1, UP2 ;  /* 0x000000013b00788c */ /* 0x000fe40009704070 */
[----:B------:R-:W-:Y:S02]  /*1530*/  UIADD3 UR5, UPT, UPT, UR5, UR6, UR7 ;  /* 0x0000000605057290 */ /* 0x000fe4000fffe007 */
[----:B------:R-:W-:Y:S02]  /*1540*/  USEL UR9, URZ, 0x1000, UP0 ;  /* 0x00001000ff097887 */ /* 0x000fe40008000000 */
[----:B------:R-:W-:-:S02]  /*1550*/  USEL UR13, URZ, 0x2000, UP0 ;  /* 0x00002000ff0d7887 */ /* 0x000fc40008000000 */
[----:B------:R-:W-:Y:S02]  /*1560*/  UIADD3 UR5, UPT, UPT, UR8, UR9, UR5 ;  /* 0x0000000908057290 */ /* 0x000fe4000fffe005 */
[----:B------:R-:W-:Y:S02]  /*1570*/  UISETP.GT.U32.AND UP1, UPT, UR4, 0x1, UP1 ;  /* 0x000000010400788c */ /* 0x000fe40008f24070 */
[----:B------:R-:W-:Y:S02]  /*1580*/  UIADD3 UR5, UPT, UPT, UR10, UR11, UR5 ;  /* 0x0000000b0a057290 */ /* 0x000fe4000fffe005 */
[----:B------:R-:W-:Y:S02]  /*1590*/  UISETP.GT.U32.AND UP0, UPT, UR4, 0x1, UP2 ;  /* 0x000000010400788c */ /* 0x000fe40009704070 */
[----:B------:R-:W-:Y:S02]  /*15a0*/  USEL UR4, URZ, 0x400, UP1 ;  /* 0x00000400ff047887 */ /* 0x000fe40008800000 */
[----:B------:R-:W-:-:S02]  /*15b0*/  UIADD3 UR5, UPT, UPT, UR12, UR13, UR5 ;  /* 0x0000000d0c057290 */ /* 0x000fc4000fffe005 */
[----:B------:R-:W-:Y:S02]  /*15c0*/  USEL UR6, URZ, 0x4000, UP0 ;  /* 0x00004000ff067887 */ /* 0x000fe40008000000 */
[----:B------:R-:W-:Y:S02]  /*15d0*/  UIADD3 UR5, UPT, UPT, UR4, UR14, UR5 ;  /* 0x0000000e04057290 */ /* 0x000fe4000fffe005 */
[----:B------:R-:W-:Y:S02]  /*15e0*/  USEL UR7, URZ, 0x800, UP1 ;  /* 0x00000800ff077887 */ /* 0x000fe40008800000 */
[----:B------:R-:W-:Y:S02]  /*15f0*/  ULOP3.LUT UR4, UR59, 0xfffffffe, URZ, 0xc0, !UPT ;  /* 0xfffffffe3b047892 */ /* 0x000fe4000f8ec0ff */
[----:B------:R-:W-:Y:S02]  /*1600*/  UIADD3 UR5, UPT, UPT, UR15, UR6, UR5 ;  /* 0x000000060f057290 */ /* 0x000fe4000fffe005 */
[----:B------:R-:W-:-:S02]  /*1610*/  ULEA UR4, UR60, UR4, 0x2 ;  /* 0x000000043c047291 */ /* 0x000fc4000f8e10ff */
[----:B------:R-:W-:Y:S02]  /*1620*/  USEL UR6, URZ, 0x8000, UP0 ;  /* 0x00008000ff067887 */ /* 0x000fe40008000000 */
[----:B------:R-:W-:-:S03]  /*1630*/  UIADD3 UR5, UPT, UPT, UR7, UR17, UR5 ;  /* 0x0000001107057290 */ /* 0x000fc6000fffe005 */
[----:B------:R-:W-:Y:S01]  /*1640*/  UMOV UR7, 0x3 ;  /* 0x0000000300077882 */ /* 0x000fe20000000000 */
[----:B------:R-:W-:Y:S02]  /*1650*/  UIADD3 UR5, UPT, UPT, UR5, UR6, URZ ;  /* 0x0000000605057290 */ /* 0x000fe4000fffe0ff */
[----:B------:R-:W-:-:S04]  /*1660*/  USHF.L.U32 UR4, UR7, UR4, URZ ;  /* 0x0000000407047299 */ /* 0x000fc800080006ff */
[----:B------:R-:W-:Y:S02]  /*1670*/  MOV R3, UR5 ;  /* 0x0000000500037c02 */ /* 0x000fe40008000f00 */
[----:B------:R-:W-:Y:S02]  /*1680*/  MOV R2, UR4 ;  /* 0x0000000400027c02 */ /* 0x000fe40008000f00 */
.L_x_18:
[----:B------:R-:W-:Y:S05]  /*1690*/  BRA.U !UP6, `(.L_x_19) ;  /* 0x000000010ed47547 */ /* 0x000fea000b800000 */
[----:B------:R-:W1:Y:S01]  /*16a0*/  LDCU.128 UR12, c[0x0][0xb10] ;  /* 0x00016200ff0c77ac */ /* 0x000e620008000c00 */
[----:B------:R-:W2:Y:S01]  /*16b0*/  LDCU UR6, c[0x0][0x370] ;  /* 0x00006e00ff0677ac */ /* 0x000ea20008000800 */
[----:B------:R-:W3:Y:S01]  /*16c0*/  LDCU UR5, c[0x0][0x374] ;  /* 0x00006e80ff0577ac */ /* 0x000ee20008000800 */
[----:B------:R-:W4:Y:S01]  /*16d0*/  LDCU UR28, c[0x0][0xb0c] ;  /* 0x00016180ff1c77ac */ /* 0x000f220008000800 */
[----:B------:R-:W4:Y:S01]  /*16e0*/  LDCU UR4, c[0x0][0xb20] ;  /* 0x00016400ff0477ac */ /* 0x000f220008000800 */
[----:B------:R-:W4:Y:S01]  /*16f0*/  LDCU.64 UR8, c[0x0][0xb28] ;  /* 0x00016500ff0877ac */ /* 0x000f220008000a00 */
[----:B-1----:R-:W-:Y:S02]  /*1700*/  UISETP.NE.AND UP0, UPT, UR14, 0x1, UPT ;  /* 0x000000010e00788c */ /* 0x002fe4000bf05270 */
[----:B---3--:R-:W-:Y:S02]  /*1710*/  UIMAD.WIDE.U32 UR10, UR5, UR15, URZ ;  /* 0x0000000f050a72a5 */ /* 0x008fe4000f8e00ff */
[----:B--2---:R-:W-:-:S02]  /*1720*/  UIMAD.WIDE.U32 UR18, UR6, UR12, URZ ;  /* 0x0000000c061272a5 */ /* 0x004fc4000f8e00ff */
[----:B----4-:R-:W-:Y:S02]  /*1730*/  UISETP.NE.AND UP1, UPT, UR28, 0x1, UPT ;  /* 0x000000011c00788c */ /* 0x010fe4000bf25270 */
[----:B------:R-:W-:Y:S01]  /*1740*/  UISETP.NE.AND UP2, UPT, UR26, 0x1, UPT ;  /* 0x000000011a00788c */ /* 0x000fe2000bf45270 */
[----:B------:R-:W-:Y:S02]  /*1750*/  UMOV UR10, UR11 ;  /* 0x0000000b000a7c82 */ /* 0x000fe40008000000 */
[----:B------:R-:W-:Y:S01]  /*1760*/  UMOV UR18, UR19 ;  /* 0x0000001300127c82 */ /* 0x000fe20008000000 */
[----:B------:R-:W-:Y:S02]  /*1770*/  @UP0 USHF.R.U32.HI UR5, URZ, UR4, UR10 ;  /* 0x00000004ff050299 */ /* 0x000fe4000801160a */
[----:B------:R-:W-:Y:S02]  /*1780*/  UIMAD.WIDE.U32 UR22, UR20, UR15, URZ ;  /* 0x0000000f141672a5 */ /* 0x000fe4000f8e00ff */
[----:B------:R-:W-:-:S02]  /*1790*/  UIMAD.WIDE.U32 UR10, UR5, UR8, URZ ;  /* 0x00000008050a72a5 */ /* 0x000fc4000f8e00ff */
[----:B------:R-:W-:Y:S02]  /*17a0*/  @UP1 USHF.R.U32.HI UR6, URZ, UR13, UR18 ;  /* 0x0000000dff061299 */ /* 0x000fe40008011612 */
[----:B------:R-:W-:Y:S02]  /*17b0*/  UIMAD.WIDE.U32 UR16, UR31, UR12, URZ ;  /* 0x0000000c1f1072a5 */ /* 0x000fe4000f8e00ff */
[----:B------:R-:W-:Y:S01]  /*17c0*/  UIMAD.WIDE.U32 UR18, UR6, UR8, URZ ;  /* 0x00000008061272a5 */ /* 0x000fe2000f8e00ff */
[----:B------:R-:W-:Y:S01]  /*17d0*/  UMOV UR22, UR23 ;  /* 0x0000001700167c82 */ /* 0x000fe20008000000 */
[----:B------:R-:W-:Y:S01]  /*17e0*/  UMOV UR10, UR11 ;  /* 0x0000000b000a7c82 */ /* 0x000fe20008000000 */
[----:B------:R-:W-:Y:S02]  /*17f0*/  USHF.R.U32.HI UR22, URZ, UR4, UR22 ;  /* 0x00000004ff167299 */ /* 0x000fe40008011616 */
[----:B------:R-:W-:Y:S02]  /*1800*/  @UP2 USHF.R.U32.HI UR5, URZ, UR9, UR10 ;  /* 0x00000009ff052299 */ /* 0x000fe4000801160a */
[----:B------:R-:W-:Y:S01]  /*1810*/  UMOV UR7, UR19 ;  /* 0x0000001300077c82 */ /* 0x000fe20008000000 */
[----:B------:R-:W-:Y:S01]  /*1820*/  UMOV UR16, UR17 ;  /* 0x0000001100107c82 */ /* 0x000fe20008000000 */
[----:B------:R-:W-:-:S02]  /*1830*/  @UP2 USHF.R.U32.HI UR6, URZ, UR9, UR7 ;  /* 0x00000009ff062299 */ /* 0x000fc40008011607 */
[----:B------:R-:W-:Y:S02]  /*1840*/  USHF.R.U32.HI UR16, URZ, UR13, UR16 ;  /* 0x0000000dff107299 */ /* 0x000fe40008011610 */
[----:B------:R-:W-:Y:S02]  /*1850*/  USEL UR4, UR20, UR22, !UP0 ;  /* 0x0000001614047287 */ /* 0x000fe4000c000000 */
[----:B------:R-:W-:Y:S02]  /*1860*/  UIMAD UR7, UR5, UR26, URZ ;  /* 0x0000001a050772a4 */ /* 0x000fe4000f8e02ff */
[----:B------:R-:W-:Y:S02]  /*1870*/  USEL UR5, UR31, UR16, !UP1 ;  /* 0x000000101f057287 */ /* 0x000fe4000c800000 */
[----:B------:R-:W-:Y:S02]  /*1880*/  UIMAD UR12, UR6, UR26, URZ ;  /* 0x0000001a060c72a4 */ /* 0x000fe4000f8e02ff */
[----:B------:R-:W-:-:S02]  /*1890*/  UISETP.GE.AND UP0, UPT, UR4, UR7, UPT ;  /* 0x000000070400728c */ /* 0x000fc4000bf06270 */
[----:B------:R-:W-:Y:S02]  /*18a0*/  UIMAD.WIDE.U32 UR10, UR4, UR8, URZ ;  /* 0x00000008040a72a5 */ /* 0x000fe4000f8e00ff */
[----:B------:R-:W-:Y:S02]  /*18b0*/  UISETP.GE.OR UP0, UPT, UR5, UR12, UP0 ;  /* 0x0000000c0500728c */ /* 0x000fe40008706670 */
[----:B------:R-:W-:Y:S02]  /*18c0*/  UIMAD.WIDE.U32 UR12, UR5, UR8, URZ ;  /* 0x00000008050c72a5 */ /* 0x000fe4000f8e00ff */
[----:B------:R-:W-:Y:S01]  /*18d0*/  UIADD3 UR10, UPT, UPT, -UR4, URZ, URZ ;  /* 0x000000ff040a7290 */ /* 0x000fe2000fffe1ff */
[----:B------:R-:W-:Y:S01]  /*18e0*/  UMOV UR8, UR11 ;  /* 0x0000000b00087c82 */ /* 0x000fe20008000000 */
[----:B------:R-:W-:Y:S02]  /*18f0*/  UIADD3 UR16, UPT, UPT, -UR5, URZ, URZ ;  /* 0x000000ff05107290 */ /* 0x000fe4000fffe1ff */
[----:B------:R-:W-:-:S03]  /*1900*/  USHF.R.U32.HI UR8, URZ, UR9, UR8 ;  /* 0x00000009ff087299 */ /* 0x000fc60008011608 */
[----:B------:R-:W-:Y:S01]  /*1910*/  @!UP0 UMOV UR7, UR13 ;  /* 0x0000000d00078c82 */ /* 0x000fe20008000000 */
[----:B------:R-:W-:Y:S02]  /*1920*/  UIMAD UR20, UR14, UR10, UR20 ;  /* 0x0000000a0e1472a4 */ /* 0x000fe4000f8e0214 */
[----:B------:R-:W-:Y:S02]  /*1930*/  USEL UR8, UR4, UR8, !UP2 ;  /* 0x0000000804087287 */ /* 0x000fe4000d000000 */
[----:B------:R-:W-:Y:S02]  /*1940*/  @!UP0 USHF.R.U32.HI UR7, URZ, UR9, UR7 ;  /* 0x00000009ff078299 */ /* 0x000fe40008011607 */
[----:B------:R-:W-:Y:S02]  /*1950*/  UIADD3 UR9, UPT, UPT, -UR8, URZ, URZ ;  /* 0x000000ff08097290 */ /* 0x000fe4000fffe1ff */
[----:B------:R-:W-:Y:S02]  /*1960*/  @!UP0 USEL UR7, UR5, UR7, !UP2 ;  /* 0x0000000705078287 */ /* 0x000fe4000d000000 */
[----:B------:R-:W-:-:S02]  /*1970*/  UIMAD UR9, UR26, UR9, UR4 ;  /* 0x000000091a0972a4 */ /* 0x000fc4000f8e0204 */
[----:B------:R-:W-:Y:S02]  /*1980*/  @!UP0 UIADD3 UR8, UPT, UPT, UR8, -UR7, URZ ;  /* 0x8000000708088290 */ /* 0x000fe4000fffe0ff */
[----:B------:R-:W-:Y:S02]  /*1990*/  @!UP0 UIMAD UR6, UR9, UR6, UR7 ;  /* 0x00000006090682a4 */ /* 0x000fe4000f8e0207 */
[----:B------:R-:W-:Y:S02]  /*19a0*/  @!UP0 UIMAD UR4, UR8, UR26, UR5 ;  /* 0x0000001a080482a4 */ /* 0x000fe4000f8e0205 */
[----:B------:R-:W-:Y:S02]  /*19b0*/  UIMAD UR16, UR28, UR16, UR31 ;  /* 0x000000101c1072a4 */ /* 0x000fe4000f8e021f */
[----:B------:R-:W-:Y:S01]  /*19c0*/  UIMAD UR20, UR4, UR14, UR20 ;  /* 0x0000000e041472a4 */ /* 0x000fe2000f8e0214 */
[----:B------:R-:W-:Y:S02]  /*19d0*/  @!UP0 UMOV UR5, UR6 ;  /* 0x0000000600058c82 */ /* 0x000fe40008000000 */
[----:B------:R-:W-:-:S12]  /*19e0*/  UIMAD UR16, UR5, UR28, UR16 ;  /* 0x0000001c051072a4 */ /* 0x000fd8000f8e0210 */
.L_x_19:
[----:B------:R-:W-:-:S09]  /*19f0*/  UISETP.NE.AND UP0, UPT, UR29, 0x1, UPT ;  /* 0x000000011d00788c */ /* 0x000fd2000bf05270 */
[----:B------:R-:W-:Y:S05]  /*1a00*/  BRA.U UP0, `(.L_x_20) ;  /* 0x0000000100447547 */ /* 0x000fea000b800000 */
[----:B------:R-:W1:Y:S01]  /*1a10*/  LDCU.128 UR8, c[0x0][0xb10] ;  /* 0x00016200ff0877ac */ /* 0x000e620008000c00 */
[----:B------:R-:W2:Y:S01]  /*1a20*/  LDCU UR12, c[0x0][0xb0c] ;  /* 0x00016180ff0c77ac */ /* 0x000ea20008000800 */
[----:B------:R-:W3:Y:S01]  /*1a30*/  LDCU UR13, c[0x0][0xb20] ;  /* 0x00016400ff0d77ac */ /* 0x000ee20008000800 */
[----:B-1----:R-:W-:Y:S02]  /*1a40*/  UIMAD.WIDE.U32 UR6, UR16, UR8, URZ ;  /* 0x00000008100672a5 */ /* 0x002fe4000f8e00ff */
[----:B------:R-:W-:Y:S02]  /*1a50*/  UIMAD.WIDE.U32 UR4, UR20, UR11, URZ ;  /* 0x0000000b140472a5 */ /* 0x000fe4000f8e00ff */
[----:B--2---:R-:W-:Y:S02]  /*1a60*/  UISETP.NE.AND UP1, UPT, UR12, 0x1, UPT ;  /* 0x000000010c00788c */ /* 0x004fe4000bf25270 */
[----:B------:R-:W-:Y:S01]  /*1a70*/  UISETP.NE.AND UP0, UPT, UR10, 0x1, UPT ;  /* 0x000000010a00788c */ /* 0x000fe2000bf05270 */
[----:B------:R-:W-:-:S02]  /*1a80*/  UMOV UR6, UR7 ;  /* 0x0000000700067c82 */ /* 0x000fc40008000000 */
[----:B------:R-:W-:Y:S01]  /*1a90*/  UMOV UR4, UR5 ;  /* 0x0000000500047c82 */ /* 0x000fe20008000000 */
[----:B------:R-:W-:Y:S02]  /*1aa0*/  USHF.R.U32.HI UR6, URZ, UR9, UR6 ;  /* 0x00000009ff067299 */ /* 0x000fe40008011606 */
[----:B---3--:R-:W-:Y:S02]  /*1ab0*/  USHF.R.U32.HI UR4, URZ, UR13, UR4 ;  /* 0x0000000dff047299 */ /* 0x008fe40008011604 */
[----:B------:R-:W-:Y:S02]  /*1ac0*/  USEL UR5, UR16, UR6, !UP1 ;  /* 0x0000000610057287 */ /* 0x000fe4000c800000 */
[----:B------:R-:W-:-:S04]  /*1ad0*/  USEL UR4, UR20, UR4, !UP0 ;  /* 0x0000000414047287 */ /* 0x000fc8000c000000 */
[----:B------:R-:W-:Y:S02]  /*1ae0*/  UIADD3 UR6, UPT, UPT, -UR4, UR5, URZ ;  /* 0x0000000504067290 */ /* 0x000fe4000fffe1ff */
[----:B------:R-:W-:Y:S02]  /*1af0*/  UIADD3 UR4, UPT, UPT, UR4, -UR5, URZ ;  /* 0x8000000504047290 */ /* 0x000fe4000fffe0ff */
[----:B------:R-:W-:Y:S02]  /*1b00*/  UIMAD UR20, UR6, UR10, UR20 ;  /* 0x0000000a061472a4 */ /* 0x000fe4000f8e0214 */
[----:B------:R-:W-:-:S12]  /*1b10*/  UIMAD UR16, UR4, UR12, UR16 ;  /* 0x0000000c041072a4 */ /* 0x000fd8000f8e0210 */
.L_x_20:
[----:B------:R-:W-:-:S09]  /*1b20*/  UISETP.EQ.U32.AND UP0, UPT, UR37, 0x1, UPT ;  /* 0x000000012500788c */ /* 0x000fd2000bf02070 */
[----:B------:R-:W-:Y:S05]  /*1b30*/  BRA.U !UP0, `(.L_x_21) ;  /* 0x00000001080c7547 */ /* 0x000fea000b800000 */
[----:B------:R-:W-:Y:S01]  /*1b40*/  UCGABAR_WAIT ;  /* 0x0000000000007dc7 */ /* 0x000fe20008000000 */
[----:B------:R-:W-:Y:S01]  /*1b50*/  CCTL.IVALL ;  /* 0x00000000ff00798f */ /* 0x000fe20002000000 */
[----:B------:R-:W-:Y:S05]  /*1b60*/  BRA `(.L_x_22) ;  /* 0x0000000000047947 */ /* 0x000fea0003800000 */
.L_x_21:
[----:B------:R-:W-:Y:S06]  /*1b70*/  BAR.SYNC.DEFER_BLOCKING 0x0 ;  /* 0x0000000000007b1d */ /* 0x000fec0000010000 */
.L_x_22:
[----:B------:R-:W-:Y:S05]  /*1b80*/  BRA.U UP5, `(.L_x_23) ;  /* 0x0000001905947547 */ /* 0x000fea000b800000 */
[----:B------:R-:W1:Y:S01]  /*1b90*/  LDCU UR6, c[0x0][0x38c] ;  /* 0x00007180ff0677ac */ /* 0x000e620008000800 */
[----:B------:R-:W-:Y:S01]  /*1ba0*/  PLOP3.LUT P1, PT, PT, PT, UP3, 0x80, 0x8 ;  /* 0x000000000008781c */ /* 0x000fe20003f2f038 */
[----:B------:R-:W-:Y:S01]  /*1bb0*/  IMAD.MOV.U32 R12, RZ, RZ, 0x1 ;  /* 0x00000001ff0c7424 */ /* 0x000fe200078e00ff */
[----:B------:R-:W-:Y:S01]  /*1bc0*/  ISETP.NE.AND P2, PT, R0, RZ, P3 ;  /* 0x000000ff0000720c */ /* 0x000fe20001f45270 */
[----:B------:R-:W-:Y:S01]  /*1bd0*/  USHF.L.U32 UR48, UR31, 0x6, URZ ;  /* 0x000000061f307899 */ /* 0x000fe200080006ff */
[----:B------:R-:W-:Y:S01]  /*1be0*/  PLOP3.LUT P1, PT, P1, PT, PT, 0x8, 0x80 ;  /* 0x000000000080781c */ /* 0x000fe20000f2e170 */
[----:B------:R-:W-:Y:S01]  /*1bf0*/  USHF.L.U32 UR47, UR31, 0x7, URZ ;  /* 0x000000071f2f7899 */ /* 0x000fe200080006ff */
[----:B------:R-:W-:Y:S01]  /*1c00*/  CS2R R10, SRZ ;  /* 0x00000000000a7805 */ /* 0x000fe2000001ff00 */
[----:B------:R-:W-:Y:S01]  /*1c10*/  UMOV UR13, 0x400 ;  /* 0x00000400000d7882 */ /* 0x000fe20000000000 */
[----:B------:R-:W-:Y:S01]  /*1c20*/  UISETP.NE.AND UP1, UPT, UR21, URZ, UPT ;  /* 0x000000ff1500728c */ /* 0x000fe2000bf25270 */
[----:B------:R-:W-:Y:S01]  /*1c30*/  IMAD.MOV.U32 R9, RZ, RZ, RZ ;  /* 0x000000ffff097224 */ /* 0x000fe200078e00ff */
[----:B------:R-:W-:Y:S01]  /*1c40*/  ULEA UR13, UR50, UR13, 0x18 ;  /* 0x0000000d320d7291 */ /* 0x000fe2000f8ec0ff */
[----:B------:R-:W-:Y:S01]  /*1c50*/  IMAD.MOV.U32 R8, RZ, RZ, 0x1 ;  /* 0x00000001ff087424 */ /* 0x000fe200078e00ff */
[----:B------:R-:W-:-:S02]  /*1c60*/  ULOP3.LUT UR48, UR48, 0x40, URZ, 0xc0, !UPT ;  /* 0x0000004030307892 */ /* 0x000fc4000f8ec0ff */
[----:B------:R-:W-:Y:S01]  /*1c70*/  ULOP3.LUT UR47, UR47, 0x80, URZ, 0xc0, !UPT ;  /* 0x000000802f2f7892 */ /* 0x000fe2000f8ec0ff */
[----:B------:R-:W2:Y:S01]  /*1c80*/  LDCU UR43, c[0x0][0x370] ;  /* 0x00006e00ff2b77ac */ /* 0x000ea20008000800 */
[----:B-1----:R-:W-:Y:S02]  /*1c90*/  UIADD3 UR5, UPT, UPT, UR6, 0x3f, URZ ;  /* 0x0000003f06057890 */ /* 0x002fe4000fffe0ff */
[----:B------:R-:W-:Y:S02]  /*1ca0*/  UIADD3 UR51, UPT, UPT, UR6, 0x7e, URZ ;  /* 0x0000007e06337890 */ /* 0x000fe4000fffe0ff */
[----:B------:R-:W-:Y:S02]  /*1cb0*/  USHF.R.S32.HI UR4, URZ, 0x1f, UR5 ;  /* 0x0000001fff047899 */ /* 0x000fe40008011405 */
[----:B------:R-:W-:Y:S02]  /*1cc0*/  USEL UR21, UR38, 0x2, UP1 ;  /* 0x0000000226157887 */ /* 0x000fe40008800000 */
[----:B------:R-:W-:-:S02]  /*1cd0*/  ULEA.HI UR4, UR4, UR5, URZ, 0x6 ;  /* 0x0000000504047291 */ /* 0x000fc4000f8f30ff */
[----:B------:R-:W-:Y:S02]  /*1ce0*/  UIADD3 UR5, UPT, UPT, UR6, -0x1, URZ ;  /* 0xffffffff06057890 */ /* 0x000fe4000fffe0ff */
[----:B------:R-:W-:Y:S02]  /*1cf0*/  USHF.R.S32.HI UR45, URZ, 0x6, UR4 ;  /* 0x00000006ff2d7899 */ /* 0x000fe40008011404 */
[----:B------:R-:W-:Y:S02]  /*1d00*/  UISETP.GE.U32.AND UP2, UPT, UR5, -0x7f, UPT ;  /* 0xffffff810500788c */ /* 0x000fe4000bf46070 */
[----:B------:R-:W-:Y:S01]  /*1d10*/  UISETP.LT.U32.AND UP0, UPT, UR45, 0x10, UPT ;  /* 0x000000102d00788c */ /* 0x000fe2000bf01070 */
[----:B------:R-:W1:Y:S03]  /*1d20*/  LDCU.64 UR28, c[0x0][0x348] ;  /* 0x00006900ff1c77ac */ /* 0x000e660008000a00 */
[----:B------:R-:W-:Y:S01]  /*1d30*/  USEL UR44, UR45, 0x10, UP0 ;  /* 0x000000102d2c7887 */ /* 0x000fe20008000000 */
[----:B------:R-:W3:Y:S03]  /*1d40*/  LDCU UR41, c[0x0][0x374] ;  /* 0x00006e80ff2977ac */ /* 0x000ee60008000800 */
[----:B------:R-:W-:-:S02]  /*1d50*/  UIADD3 UR4, UPT, UPT, UR44, -0x1, URZ ;  /* 0xffffffff2c047890 */ /* 0x000fc4000fffe0ff */
[----:B------:R-:W-:Y:S02]  /*1d60*/  @UP2 UIADD3 UR4, UPT, UPT, UR44, URZ, URZ ;  /* 0x000000ff2c042290 */ /* 0x000fe4000fffe0ff */
[----:B------:R-:W-:Y:S02]  /*1d70*/  UIADD3 UR38, UPT, UPT, UR13, 0x8400, UR30 ;  /* 0x000084000d267890 */ /* 0x000fe4000fffe01e */
[----:B------:R-:W-:Y:S02]  /*1d80*/  UIADD3 UR37, UPT, UPT, UR13, 0x28400, UR27 ;  /* 0x000284000d257890 */ /* 0x000fe4000fffe01b */
[----:B------:R-:W-:Y:S02]  /*1d90*/  ULEA UR48, UR33, UR48, 0x5 ;  /* 0x0000003021307291 */ /* 0x000fe4000f8e28ff */
[----:B------:R-:W-:Y:S02]  /*1da0*/  ULEA UR47, UR32, UR47, 0x5 ;  /* 0x0000002f202f7291 */ /* 0x000fe4000f8e28ff */
[----:B------:R-:W-:-:S02]  /*1db0*/  UIADD3 UR49, UPT, UPT, UR45, -UR44, URZ ;  /* 0x8000002c2d317290 */ /* 0x000fc4000fffe0ff */
[----:B------:R-:W-:Y:S02]  /*1dc0*/  UIADD3 UR31, UPT, UPT, UR4, 0x1, URZ ;  /* 0x00000001041f7890 */ /* 0x000fe4000fffe0ff */
[----:B------:R-:W-:Y:S01]  /*1dd0*/  UIADD3 UR46, UPT, UPT, -UR4, URZ, URZ ;  /* 0x000000ff042e7290 */ /* 0x000fe2000fffe1ff */
[----:B-123--:R-:W-:-:S11]  /*1de0*/  UMOV UR6, URZ ;  /* 0x000000ff00067c82 */ /* 0x00efd60008000000 */
.L_x_43:
[----:B------:R-:W-:-:S09]  /*1df0*/  UISETP.NE.AND UP0, UPT, UR50, URZ, UPT ;  /* 0x000000ff3200728c */ /* 0x000fd2000bf05270 */
[----:B-1----:R-:W-:Y:S05]  /*1e00*/  BRA.U UP0, `(.L_x_24) ;  /* 0x0000000100287547 */ /* 0x002fea000b800000 */
[----:B------:R-:W-:Y:S02]  /*1e10*/  LEA R0, R9, UR13, 0x3 ;  /* 0x0000000d09007c11 */ /* 0x000fe4000f8e18ff */
[----:B------:R-:W-:-:S04]  /*1e20*/  SHF.L.U32 R3, R8, 0x1f, RZ ;  /* 0x0000001f08037819 */ /* 0x000fc800000006ff */
[----:B------:R-:W1:Y:S02]  /*1e30*/  SYNCS.PHASECHK.TRANS64.TRYWAIT P0, [R0+URZ+0x1a0], R3 ;  /* 0x0001a003000075a7 */ /* 0x000e6400080011ff */
[----:B-1----:R-:W-:Y:S05]  /*1e40*/  @!P0 BRA `(.L_x_25) ;  /* 0x0000007800948947 */ /* 0x002fea0003800000 */
.L_x_137:
[----:B------:R2:W-:Y:S01]  /*1e50*/  SYNCS.ARRIVE.TRANS64.A1T0 RZ, [R0+URZ+0x190], RZ ;  /* 0x000190ff00ff79a7 */ /* 0x0005e200081000ff */
[----:B------:R-:W-:-:S05]  /*1e60*/  VIADD R9, R9, 0x1 ;  /* 0x0000000109097836 */ /* 0x000fca0000000000 */
[----:B------:R-:W-:-:S04]  /*1e70*/  ISETP.NE.AND P0, PT, R9, 0x2, PT ;  /* 0x000000020900780c */ /* 0x000fc80003f05270 */
[----:B-1----:R-:W-:Y:S02]  /*1e80*/  SEL R3, RZ, 0x1, P0 ;  /* 0x00000001ff037807 */ /* 0x002fe40000000000 */
[----:B------:R-:W-:Y:S02]  /*1e90*/  SEL R9, R9, RZ, P0 ;  /* 0x000000ff09097207 */ /* 0x000fe40000000000 */
[----:B------:R-:W-:-:S07]  /*1ea0*/  LOP3.LUT R8, R8, R3, RZ, 0x3c, !PT ;  /* 0x0000000308087212 */ /* 0x000fce00078e3cff */
.L_x_24:
[----:B------:R-:W-:Y:S01]  /*1eb0*/  ULEA UR4, UR6, UR13, 0x3 ;  /* 0x0000000d06047291 */ /* 0x000fe2000f8e18ff */
[----:B--2---:R-:W-:Y:S01]  /*1ec0*/  SHF.L.U32 R0, R12, 0x1f, RZ ;  /* 0x0000001f0c007819 */ /* 0x004fe200000006ff */
[----:B------:R-:W-:Y:S02]  /*1ed0*/  UISETP.GE.U32.AND UP0, UPT, UR51, 0x7f, UPT ;  /* 0x0000007f3300788c */ /* 0x000fe4000bf06070 */
[----:B------:R-:W-:Y:S01]  /*1ee0*/  ULEA UR11, UR20, UR48, 0x7 ;  /* 0x00000030140b7291 */ /* 0x000fe2000f8e38ff */
[----:B------:R-:W-:-:S04]  /*1ef0*/  UMOV UR7, URZ ;  /* 0x000000ff00077c82 */ /* 0x000fc80008000000 */
[----:B------:R1:W2:Y:S01]  /*1f00*/  SYNCS.PHASECHK.TRANS64.TRYWAIT P0, [UR4+0x80], R0 ;  /* 0x00008000ff0075a7 */ /* 0x0002a20008001104 */
[----:B------:R-:W-:-:S04]  /*1f10*/  ULEA.HI UR4, UR16, UR16, URZ, 0x1 ;  /* 0x0000001010047291 */ /* 0x000fc8000f8f08ff */
[----:B------:R-:W-:-:S04]  /*1f20*/  USHF.L.U32 UR4, UR4, 0x7, URZ ;  /* 0x0000000704047899 */ /* 0x000fc800080006ff */
[----:B------:R-:W-:-:S04]  /*1f30*/  ULOP3.LUT UR35, UR4, 0xffffff00, URZ, 0xc0, !UPT ;  /* 0xffffff0004237892 */ /* 0x000fc8000f8ec0ff */
[----:B------:R-:W-:Y:S01]  /*1f40*/  UIADD3 UR35, UPT, UPT, UR47, UR35, URZ ;  /* 0x000000232f237290 */ /* 0x000fe2000fffe0ff */
[----:B------:R-:W-:Y:S11]  /*1f50*/  BRA.U !UP0, `(.L_x_26) ;  /* 0x0000000108c87547 */ /* 0x000ff6000b800000 */
[----:B------:R-:W-:Y:S01]  /*1f60*/  UMOV UR16, UR46 ;  /* 0x0000002e00107c82 */ /* 0x000fe20008000000 */
[----:B------:R-:W-:Y:S01]  /*1f70*/  UMOV UR4, UR6 ;  /* 0x0000000600047c82 */ /* 0x000fe20008000000 */
[----:B------:R-:W-:-:S05]  /*1f80*/  UMOV UR34, URZ ;  /* 0x000000ff00227c82 */ /* 0x000fca0008000000 */
.L_x_32:
[----:B------:R-:W-:Y:S01]  /*1f90*/  ULEA UR33, UR4, UR13, 0x3 ;  /* 0x0000000d04217291 */ /* 0x000fe2000f8e18ff */
[----:B------:R-:W-:Y:S01]  /*1fa0*/  @P3 MOV R2, 0x6000 ;  /* 0x0000600000023802 */ /* 0x000fe20000000f00 */
[----:B--234-:R-:W-:Y:S10]  /*1fb0*/  @P0 BRA `(.L_x_27) ;  /* 0x00000000000c0947 */ /* 0x01cff40003800000 */
[----:B------:R-:W-:-:S04]  /*1fc0*/  SHF.L.U32 R3, R12, 0x1f, RZ ;  /* 0x0000001f0c037819 */ /* 0x000fc800000006ff */
[----:B------:R-:W2:Y:S02]  /*1fd0*/  SYNCS.PHASECHK.TRANS64.TRYWAIT P0, [UR33+0x80], R3 ;  /* 0x00008003ff0075a7 */ /* 0x000ea40008001121 */
[----:B--2---:R-:W-:Y:S05]  /*1fe0*/  @!P0 BRA `(.L_x_28) ;  /* 0x0000007800408947 */ /* 0x004fea0003800000 */
.L_x_27:
[----:B------:R2:W-:Y:S01]  /*1ff0*/  @P3 SYNCS.ARRIVE.TRANS64 RZ, [UR33], R2 ;  /* 0x00000002ffff39a7 */ /* 0x0005e20008000021 */
[----:B------:R-:W-:Y:S02]  /*2000*/  ULOP3.LUT UR5, UR21, 0x2, URZ, 0xfc, !UPT ;  /* 0x0000000215057892 */ /* 0x000fe4000f8efcff */
[----:B------:R-:W-:Y:S02]  /*2010*/  UIADD3 UR16, UPT, UPT, UR16, 0x1, URZ ;  /* 0x0000000110107890 */ /* 0x000fe4000fffe0ff */
[----:B------:R-:W-:Y:S02]  /*2020*/  UISETP.NE.AND UP0, UPT, UR5, 0x2, UPT ;  /* 0x000000020500788c */ /* 0x000fe4000bf05270 */
[----:B------:R-:W-:-:S07]  /*2030*/  UISETP.NE.AND UP2, UPT, UR16, 0x1, UPT ;  /* 0x000000011000788c */ /* 0x000fce000bf45270 */
[----:B------:R-:W-:Y:S05]  /*2040*/  BRA.U UP0, `(.L_x_29) ;  /* 0x0000000100047547 */ /* 0x000fea000b800000 */
[----:B------:R-:W-:Y:S05]  /*2050*/  BPT.TRAP 0x1 ;  /* 0x000000040000795c */ /* 0x000fea0000300000 */
.L_x_29:
[----:B------:R-:W-:Y:S04]  /*2060*/  BSSY.RECONVERGENT B0, `(.L_x_30) ;  /* 0x0000003000007945 */ /* 0x000fe80003800200 */
[----:B------:R-:W-:Y:S05]  /*2070*/  @!P2 BRA `(.L_x_31) ;  /* 0x000000000004a947 */ /* 0x000fea0003800000 */
[----:B------:R-:W-:Y:S05]  /*2080*/  BPT.TRAP 0x1 ;  /* 0x000000040000795c */ /* 0x000fea0000300000 */
.L_x_31:
[----:B------:R-:W-:Y:S05]  /*2090*/  BSYNC.RECONVERGENT B0 ;  /* 0x0000000000007941 */ /* 0x000fea0003800200 */
.L_x_30:
[----:B------:R-:W-:Y:S02]  /*20a0*/  UIADD3 UR5, UPT, UPT, UR4, 0x1, URZ ;  /* 0x0000000104057890 */ /* 0x000fe4000fffe0ff */
[----:B------:R-:W-:Y:S02]  /*20b0*/  ULEA UR32, UR4, UR30, 0xd ;  /* 0x0000001e04207291 */ /* 0x000fe4000f8e68ff */
[----:B------:R-:W-:Y:S02]  /*20c0*/  UISETP.NE.AND UP0, UPT, UR5, 0x10, UPT ;  /* 0x000000100500788c */ /* 0x000fe4000bf05270 */
[----:B------:R-:W-:Y:S02]  /*20d0*/  UIADD3 UR14, UP1, UPT, UR28, 0x80, URZ ;  /* 0x000000801c0e7890 */ /* 0x000fe4000ff3e0ff */
[----:B------:R-:W-:Y:S02]  /*20e0*/  USEL UR7, URZ, 0x1, UP0 ;  /* 0x00000001ff077887 */ /* 0x000fe40008000000 */
[----:B------:R-:W-:-:S02]  /*20f0*/  USEL UR6, UR5, URZ, UP0 ;  /* 0x000000ff05067287 */ /* 0x000fc40008000000 */
[----:B------:R-:W-:Y:S02]  /*2100*/  ULEA UR8, UR4, UR27, 0xc ;  /* 0x0000001b04087291 */ /* 0x000fe4000f8e60ff */
[----:B------:R-:W-:Y:S01]  /*2110*/  ULEA UR5, UR6, UR13, 0x3 ;  /* 0x0000000d06057291 */ /* 0x000fe2000f8e18ff */
[----:B------:R-:W-:Y:S01]  /*2120*/  LOP3.LUT R12, R12, UR7, RZ, 0x3c, !PT ;  /* 0x000000070c0c7c12 */ /* 0x000fe2000f8e3cff */
[----:B------:R-:W-:Y:S02]  /*2130*/  UIADD3 UR4, UP0, UPT, UR28, 0x180, URZ ;  /* 0x000001801c047890 */ /* 0x000fe4000ff1e0ff */
[----:B------:R-:W-:Y:S01]  /*2140*/  ULOP3.LUT UR33, UR33, 0xfefffff8, URZ, 0xc0, !UPT ;  /* 0xfefffff821217892 */ /* 0x000fe2000f8ec0ff */
[----:B-1----:R-:W-:Y:S01]  /*2150*/  SHF.L.U32 R0, R12, 0x1f, RZ ;  /* 0x0000001f0c007819 */ /* 0x002fe200000006ff */
[----:B------:R-:W-:Y:S02]  /*2160*/  UIADD3.X UR15, UPT, UPT, URZ, UR29, URZ, UP1, !UPT ;  /* 0x0000001dff0f7290 */ /* 0x000fe40008ffe4ff */
[----:B------:R-:W-:Y:S01]  /*2170*/  UIADD3 UR32, UPT, UPT, UR13, 0x8400, UR32 ;  /* 0x000084000d207890 */ /* 0x000fe2000fffe020 */
[----:B------:R3:W4:Y:S01]  /*2180*/  SYNCS.PHASECHK.TRANS64.TRYWAIT P0, [UR5+0x80], R0 ;  /* 0x00008000ff0075a7 */ /* 0x0007220008001105 */
[----:B------:R-:W-:-:S02]  /*2190*/  UPRMT UR17, URZ, 0x5410, UR25 ;  /* 0x00005410ff117896 */ /* 0x000fc40008000019 */
[----:B------:R-:W-:Y:S02]  /*21a0*/  UIADD3 UR8, UPT, UPT, UR13, 0x28400, UR8 ;  /* 0x000284000d087890 */ /* 0x000fe4000fffe008 */
[----:B------:R-:W-:Y:S02]  /*21b0*/  UIADD3.X UR5, UPT, UPT, URZ, UR29, URZ, UP0, !UPT ;  /* 0x0000001dff057290 */ /* 0x000fe400087fe4ff */
[----:B------:R-:W-:Y:S01]  /*21c0*/  UPRMT UR7, URZ, 0x5410, UR24 ;  /* 0x00005410ff077896 */ /* 0x000fe20008000018 */
[----:B------:R-:W-:Y:S01]  /*21d0*/  UMOV UR18, 0x0 ;  /* 0x0000000000127882 */ /* 0x000fe20000000000 */
[----:B------:R-:W-:Y:S01]  /*21e0*/  UMOV UR19, 0x10000000 ;  /* 0x1000000000137882 */ /* 0x000fe20000000000 */
[----:B------:R-:W-:Y:S01]  /*21f0*/  UMOV UR10, UR34 ;  /* 0x00000022000a7c82 */ /* 0x000fe20008000000 */
[----:B------:R-:W-:Y:S01]  /*2200*/  UMOV UR12, UR36 ;  /* 0x00000024000c7c82 */ /* 0x000fe20008000000 */
[----:B------:R-:W-:Y:S01]  /*2210*/  UMOV UR9, UR33 ;  /* 0x0000002100097c82 */ /* 0x000fe20008000000 */
[----:B------:R1:W-:Y:S03]  /*2220*/  UTMALDG.3D.MULTICAST.2CTA [UR32], [UR14], UR17, desc[UR18] ;  /* 0x000012200e0073b4 */ /* 0x0003e60008211811 */
[----:B------:R2:W-:Y:S01]  /*2230*/  UTMALDG.3D.MULTICAST.2CTA [UR8], [UR4], UR7, desc[UR18] ;  /* 0x00001208040073b4 */ /* 0x0005e20008211807 */
[----:B-1----:R-:W-:Y:S01]  /*2240*/  UIADD3 UR34, UPT, UPT, UR34, 0x40, URZ ;  /* 0x0000004022227890 */ /* 0x002fe2000fffe0ff */
[----:B--2---:R-:W-:Y:S01]  /*2250*/  UMOV UR7, UR31 ;  /* 0x0000001f00077c82 */ /* 0x004fe20008000000 */
[----:B------:R-:W-:Y:S01]  /*2260*/  UMOV UR4, UR6 ;  /* 0x0000000600047c82 */ /* 0x000fe20008000000 */
[----:B------:R-:W-:Y:S09]  /*2270*/  BRA.U UP2, `(.L_x_32) ;  /* 0xfffffffd02447547 */ /* 0x000ff2000b83ffff */
.L_x_26:
[----:B------:R-:W-:Y:S01]  /*2280*/  ULEA UR4, UR6, UR13, 0x3 ;  /* 0x0000000d06047291 */ /* 0x000fe2000f8e18ff */
[----:B-1-3--:R-:W-:Y:S01]  /*2290*/  SHF.L.U32 R0, R12, 0x1f, RZ ;  /* 0x0000001f0c007819 */ /* 0x00afe200000006ff */
[----:B------:R-:W-:Y:S01]  /*22a0*/  @!P1 SYNCS.ARRIVE.TRANS64.A1T0 RZ, [UR13+0x128], RZ ;  /* 0x000128ffffff99a7 */ /* 0x000fe2000810000d */
[----:B------:R-:W-:-:S06]  /*22b0*/  UISETP.GT.AND UP0, UPT, UR45, UR44, UPT ;  /* 0x0000002c2d00728c */ /* 0x000fcc000bf04270 */
[----:B--2-4-:R1:W2:Y:S03]  /*22c0*/  SYNCS.PHASECHK.TRANS64.TRYWAIT P0, [UR4+0x80], R0 ;  /* 0x00008000ff0075a7 */ /* 0x0142a60008001104 */
[----:B------:R-:W-:Y:S05]  /*22d0*/  BRA.U !UP0, `(.L_x_33) ;  /* 0x0000000108c07547 */ /* 0x000fea000b800000 */
[----:B------:R-:W-:Y:S01]  /*22e0*/  UIADD3 UR26, UPT, UPT, UR49, UR7, URZ ;  /* 0x00000007311a7290 */ /* 0x000fe2000fffe0ff */
[----:B------:R-:W-:-:S11]  /*22f0*/  UMOV UR4, UR6 ;  /* 0x0000000600047c82 */ /* 0x000fd60008000000 */
.L_x_39:
[----:B------:R-:W-:Y:S01]  /*2300*/  ULEA UR17, UR4, UR13, 0x3 ;  /* 0x0000000d04117291 */ /* 0x000fe2000f8e18ff */
[----:B--2---:R-:W-:Y:S01]  /*2310*/  @P3 MOV R2, 0x6000 ;  /* 0x0000600000023802 */ /* 0x004fe20000000f00 */
[----:B--2-4-:R-:W-:Y:S10]  /*2320*/  @P0 BRA `(.L_x_34) ;  /* 0x00000000000c0947 */ /* 0x014ff40003800000 */
[----:B------:R-:W-:-:S04]  /*2330*/  SHF.L.U32 R3, R12, 0x1f, RZ ;  /* 0x0000001f0c037819 */ /* 0x000fc800000006ff */
[----:B------:R-:W2:Y:S02]  /*2340*/  SYNCS.PHASECHK.TRANS64.TRYWAIT P0, [UR17+0x80], R3 ;  /* 0x00008003ff0075a7 */ /* 0x000ea40008001111 */
[----:B--2---:R-:W-:Y:S05]  /*2350*/  @!P0 BRA `(.L_x_35) ;  /* 0x00000074007c8947 */ /* 0x004fea0003800000 */
.L_x_34:
[----:B------:R2:W-:Y:S01]  /*2360*/  @P3 SYNCS.ARRIVE.TRANS64 RZ, [UR17], R2 ;  /* 0x00000002ffff39a7 */ /* 0x0005e20008000011 */
[----:B------:R-:W-:-:S04]  /*2370*/  ULOP3.LUT UR5, UR21, 0x2, URZ, 0xfc, !UPT ;  /* 0x0000000215057892 */ /* 0x000fc8000f8efcff */
[----:B------:R-:W-:-:S09]  /*2380*/  UISETP.NE.AND UP0, UPT, UR5, 0x2, UPT ;  /* 0x000000020500788c */ /* 0x000fd2000bf05270 */
[----:B------:R-:W-:Y:S05]  /*2390*/  BRA.U UP0, `(.L_x_36) ;  /* 0x0000000100047547 */ /* 0x000fea000b800000 */
[----:B------:R-:W-:Y:S05]  /*23a0*/  BPT.TRAP 0x1 ;  /* 0x000000040000795c */ /* 0x000fea0000300000 */
.L_x_36:
[----:B------:R-:W-:Y:S04]  /*23b0*/  BSSY.RECONVERGENT B0, `(.L_x_37) ;  /* 0x0000003000007945 */ /* 0x000fe80003800200 */
[----:B------:R-:W-:Y:S05]  /*23c0*/  @!P2 BRA `(.L_x_38) ;  /* 0x000000000004a947 */ /* 0x000fea0003800000 */
[----:B------:R-:W-:Y:S05]  /*23d0*/  BPT.TRAP 0x1 ;  /* 0x000000040000795c */ /* 0x000fea0000300000 */
.L_x_38:
[----:B------:R-:W-:Y:S05]  /*23e0*/  BSYNC.RECONVERGENT B0 ;  /* 0x0000000000007941 */ /* 0x000fea0003800200 */
.L_x_37:
[----:B------:R-:W-:Y:S02]  /*23f0*/  UIADD3 UR5, UPT, UPT, UR4, 0x1, URZ ;  /* 0x0000000104057890 */ /* 0x000fe4000fffe0ff */
[----:B------:R-:W-:Y:S02]  /*2400*/  UIADD3 UR14, UP1, UPT, UR28, 0x80, URZ ;  /* 0x000000801c0e7890 */ /* 0x000fe4000ff3e0ff */
[----:B------:R-:W-:Y:S02]  /*2410*/  UISETP.NE.AND UP0, UPT, UR5, 0x10, UPT ;  /* 0x000000100500788c */ /* 0x000fe4000bf05270 */
[----:B------:R-:W-:Y:S02]  /*2420*/  ULEA UR16, UR4, UR38, 0xd ;  /* 0x0000002604107291 */ /* 0x000fe4000f8e68ff */
[----:B------:R-:W-:Y:S02]  /*2430*/  USEL UR8, URZ, 0x1, UP0 ;  /* 0x00000001ff087887 */ /* 0x000fe40008000000 */
[----:B------:R-:W-:-:S02]  /*2440*/  USEL UR6, UR5, URZ, UP0 ;  /* 0x000000ff05067287 */ /* 0x000fc40008000000 */
[----:B------:R-:W-:Y:S02]  /*2450*/  UIADD3 UR22, UP0, UPT, UR28, 0x180, URZ ;  /* 0x000001801c167890 */ /* 0x000fe4000ff1e0ff */
[----:B------:R-:W-:Y:S01]  /*2460*/  ULEA UR5, UR6, UR13, 0x3 ;  /* 0x0000000d06057291 */ /* 0x000fe2000f8e18ff */
[----:B------:R-:W-:Y:S01]  /*2470*/  LOP3.LUT R12, R12, UR8, RZ, 0x3c, !PT ;  /* 0x000000080c0c7c12 */ /* 0x000fe2000f8e3cff */
[----:B------:R-:W-:Y:S02]  /*2480*/  ULEA UR8, UR4, UR37, 0xc ;  /* 0x0000002504087291 */ /* 0x000fe4000f8e60ff */
[----:B------:R-:W-:Y:S01]  /*2490*/  USHF.L.U32 UR18, UR7, 0x6, URZ ;  /* 0x0000000607127899 */ /* 0x000fe200080006ff */
[----:B-1----:R-:W-:Y:S01]  /*24a0*/  SHF.L.U32 R0, R12, 0x1f, RZ ;  /* 0x0000001f0c007819 */ /* 0x002fe200000006ff */
[----:B------:R-:W-:Y:S02]  /*24b0*/  ULOP3.LUT UR17, UR17, 0xfefffff8, URZ, 0xc0, !UPT ;  /* 0xfefffff811117892 */ /* 0x000fe4000f8ec0ff */
[----:B------:R-:W-:Y:S01]  /*24c0*/  UPRMT UR4, URZ, 0x5410, UR25 ;  /* 0x00005410ff047896 */ /* 0x000fe20008000019 */
[----:B------:R3:W4:Y:S01]  /*24d0*/  SYNCS.PHASECHK.TRANS64.TRYWAIT P0, [UR5+0x80], R0 ;  /* 0x00008000ff0075a7 */ /* 0x0007220008001105 */
[----:B------:R-:W-:-:S02]  /*24e0*/  UIADD3.X UR15, UPT, UPT, URZ, UR29, URZ, UP1, !UPT ;  /* 0x0000001dff0f7290 */ /* 0x000fc40008ffe4ff */
[----:B------:R-:W-:Y:S02]  /*24f0*/  UPRMT UR5, URZ, 0x5410, UR24 ;  /* 0x00005410ff057896 */ /* 0x000fe40008000018 */
[----:B------:R-:W-:Y:S01]  /*2500*/  UIADD3.X UR23, UPT, UPT, URZ, UR29, URZ, UP0, !UPT ;  /* 0x0000001dff177290 */ /* 0x000fe200087fe4ff */
[----:B------:R-:W-:Y:S01]  /*2510*/  UMOV UR32, 0x0 ;  /* 0x0000000000207882 */ /* 0x000fe20000000000 */
[----:B------:R-:W-:Y:S01]  /*2520*/  UMOV UR33, 0x10000000 ;  /* 0x1000000000217882 */ /* 0x000fe20000000000 */
[----:B------:R-:W-:Y:S01]  /*2530*/  UMOV UR19, UR35 ;  /* 0x0000002300137c82 */ /* 0x000fe20008000000 */
[----:B------:R-:W-:Y:S01]  /*2540*/  UMOV UR20, UR36 ;  /* 0x0000002400147c82 */ /* 0x000fe20008000000 */
[----:B------:R-:W-:Y:S01]  /*2550*/  UMOV UR12, UR36 ;  /* 0x00000024000c7c82 */ /* 0x000fe20008000000 */
[----:B------:R-:W-:Y:S01]  /*2560*/  UMOV UR9, UR17 ;  /* 0x0000001100097c82 */ /* 0x000fe20008000000 */
[----:B------:R-:W-:Y:S01]  /*2570*/  UMOV UR10, UR18 ;  /* 0x00000012000a7c82 */ /* 0x000fe20008000000 */
[----:B------:R1:W-:Y:S01]  /*2580*/  UTMALDG.3D.MULTICAST.2CTA [UR16], [UR14], UR4, desc[UR32] ;  /* 0x000020100e0073b4 */ /* 0x0003e20008211804 */
[----:B------:R-:W-:-:S04]  /*2590*/  UIADD3 UR7, UPT, UPT, UR7, 0x1, URZ ;  /* 0x0000000107077890 */ /* 0x000fc8000fffe0ff */
[----:B------:R-:W-:Y:S01]  /*25a0*/  UISETP.NE.AND UP0, UPT, UR7, UR26, UPT ;  /* 0x0000001a0700728c */ /* 0x000fe2000bf05270 */
[----:B------:R3:W-:Y:S01]  /*25b0*/  UTMALDG.3D.MULTICAST.2CTA [UR8], [UR22], UR5, desc[UR32] ;  /* 0x00002008160073b4 */ /* 0x0007e20008211805 */
[----:B-1----:R-:W-:-:S07]  /*25c0*/  UMOV UR4, UR6 ;  /* 0x0000000600047c82 */ /* 0x002fce0008000000 */
[----:B---3--:R-:W-:Y:S05]  /*25d0*/  BRA.U UP0, `(.L_x_39) ;  /* 0xfffffffd00487547 */ /* 0x008fea000b83ffff */
.L_x_33:
[C---:B------:R-:W-:Y:S01]  /*25e0*/  LEA R3, R11.reuse, UR13, 0x3 ;  /* 0x0000000d0b037c11 */ /* 0x040fe2000f8e18ff */
[----:B------:R-:W-:Y:S01]  /*25f0*/  NOP ;  /* 0x0000000000007918 */ /* 0x000fe20000000000 */
[----:B-1----:R-:W-:Y:S02]  /*2600*/  SHF.L.U32 R0, R10, 0x1f, RZ ;  /* 0x0000001f0a007819 */ /* 0x002fe400000006ff */
[----:B------:R-:W-:Y:S02]  /*2610*/  LEA R5, R11, UR13, 0x4 ;  /* 0x0000000d0b057c11 */ /* 0x000fe4000f8e20ff */
[----:B--2-4-:R-:W1:Y:S02]  /*2620*/  SYNCS.PHASECHK.TRANS64.TRYWAIT P0, [R3+URZ+0x130], R0 ;  /* 0x00013000030075a7 */ /* 0x014e6400080011ff */
[----:B-1----:R-:W-:Y:S05]  /*2630*/  @!P0 BRA `(.L_x_40) ;  /* 0x0000007000dc8947 */ /* 0x002fea0003800000 */
.L_x_140:
[----:B------:R-:W2:Y:S01]  /*2640*/  LDS.128 R4, [R5+0x1c0] ;  /* 0x0001c00005047984 */ /* 0x000ea20000000c00 */
[----:B------:R-:W-:Y:S01]  /*2650*/  UISETP.GE.AND UP0, UPT, UR42, 0x1, UPT ;  /* 0x000000012a00788c */ /* 0x000fe2000bf06270 */
[----:B------:R-:W-:Y:S01]  /*2660*/  @!PT LDS RZ, [RZ] ;  /* 0x00000000fffff984 */ /* 0x000fe20000000800 */
[----:B------:R-:W-:Y:S01]  /*2670*/  @!PT LDS RZ, [RZ] ;  /* 0x00000000fffff984 */ /* 0x000fe20000000800 */
[----:B------:R-:W-:Y:S01]  /*2680*/  @!PT LDS RZ, [RZ] ;  /* 0x00000000fffff984 */ /* 0x000fe20000000800 */
[----:B------:R-:W-:Y:S01]  /*2690*/  @!PT LDS RZ, [RZ] ;  /* 0x00000000fffff984 */ /* 0x000fe20000000800 */
[----:B------:R3:W-:Y:S06]  /*26a0*/  MEMBAR.ALL.CTA ;  /* 0x0000000000007992 */ /* 0x0007ec0000008000 */
[----:B---3--:R-:W3:Y:S01]  /*26b0*/  FENCE.VIEW.ASYNC.S ;  /* 0x00000000000073c6 */ /* 0x008ee20000000000 */
[----:B--2---:R-:W-:-:S13]  /*26c0*/  LOP3.LUT P0, RZ, R6, 0x1, RZ, 0xc0, !PT ;  /* 0x0000000106ff7812 */ /* 0x004fda000780c0ff */
[----:B---3--:R-:W-:Y:S01]  /*26d0*/  VOTEU.ANY UP1, P0 ;  /* 0x0000000000ff7886 */ /* 0x008fe20000020100 */
[----:B------:R-:W-:-:S13]  /*26e0*/  PLOP3.LUT P0, PT, PT, PT, UP1, 0x80, 0x8 ;  /* 0x000000000008781c */ /* 0x000fda0003f0f018 */
[----:B-1----:R-:W-:Y:S02]  /*26f0*/  @P0 LOP3.LUT R0, R5, 0xffff, RZ, 0xc0, !PT ;  /* 0x0000ffff05000812 */ /* 0x002fe400078ec0ff */
[----:B------:R-:W-:Y:S02]  /*2700*/  @P0 MOV R2, R4 ;  /* 0x0000000400020202 */ /* 0x000fe40000000f00 */
[----:B------:R-:W-:Y:S01]  /*2710*/  @P0 R2UR UR5, R0 ;  /* 0x00000000000502ca */ /* 0x000fe200000e0000 */
[----:B------:R-:W-:Y:S01]  /*2720*/  VIADD R0, R3, 0x140 ;  /* 0x0000014003007836 */ /* 0x000fe20000000000 */
[----:B------:R-:W-:Y:S02]  /*2730*/  @P0 SHF.R.U32.HI R4, RZ, 0x10, R5 ;  /* 0x00000010ff040819 */ /* 0x000fe40000011605 */
[----:B------:R-:W-:Y:S02]  /*2740*/  @P0 R2UR UR7, R2 ;  /* 0x00000000020702ca */ /* 0x000fe400000e0000 */
[----:B------:R-:W-:-:S02]  /*2750*/  PRMT R0, RZ, 0x654, R0 ;  /* 0x00000654ff007816 */ /* 0x000fc40000000000 */
[----:B------:R-:W-:Y:S02]  /*2760*/  @P0 R2UR UR4, R4 ;  /* 0x00000000040402ca */ /* 0x000fe400000e0000 */
[----:B------:R1:W-:Y:S03]  /*2770*/  SYNCS.ARRIVE.TRANS64.RED.A1T0 RZ, [R0+URZ], RZ ;  /* 0x000000ff00ff79a7 */ /* 0x0003e600081004ff */
[----:B------:R-:W-:-:S04]  /*2780*/  @UP1 UMOV UR39, UR5 ;  /* 0x0000000500271c82 */ /* 0x000fc80008000000 */
[----:B------:R-:W-:-:S04]  /*2790*/  @UP1 UMOV UR40, UR7 ;  /* 0x0000000700281c82 */ /* 0x000fc80008000000 */
[----:B------:R-:W-:Y:S01]  /*27a0*/  @UP1 UMOV UR36, UR4 ;  /* 0x0000000400241c82 */ /* 0x000fe20008000000 */
[----:B------:R-:W-:Y:S05]  /*27b0*/  BRA.U !UP0, `(.L_x_41) ;  /* 0x0000000108d47547 */ /* 0x000fea000b800000 */
[----:B------:R-:W2:Y:S01]  /*27c0*/  LDCU.128 UR16, c[0x0][0xb10] ;  /* 0x00016200ff1077ac */ /* 0x000ea20008000c00 */
[----:B------:R-:W3:Y:S01]  /*27d0*/  LDCU UR12, c[0x0][0xb20] ;  /* 0x00016400ff0c77ac */ /* 0x000ee20008000800 */
[----:B------:R-:W4:Y:S01]  /*27e0*/  LDCU UR20, c[0x0][0xb0c] ;  /* 0x00016180ff1477ac */ /* 0x000f220008000800 */
[----:B------:R-:W1:Y:S01]  /*27f0*/  LDCU.64 UR8, c[0x0][0xb28] ;  /* 0x00016500ff0877ac */ /* 0x000e620008000a00 */
[----:B------:R-:W-:Y:S02]  /*2800*/  UISETP.NE.AND UP3, UPT, UR42, 0x1, UPT ;  /* 0x000000012a00788c */ /* 0x000fe4000bf65270 */
[----:B--2---:R-:W-:Y:S02]  /*2810*/  UIMAD.WIDE.U32 UR10, UR41, UR19, URZ ;  /* 0x00000013290a72a5 */ /* 0x004fe4000f8e00ff */
[----:B------:R-:W-:Y:S02]  /*2820*/  UIMAD.WIDE.U32 UR4, UR43, UR16, URZ ;  /* 0x000000102b0472a5 */ /* 0x000fe4000f8e00ff */
[----:B------:R-:W-:-:S02]  /*2830*/  UISETP.NE.AND UP0, UPT, UR18, 0x1, UPT ;  /* 0x000000011200788c */ /* 0x000fc4000bf05270 */
[----:B------:R-:W-:Y:S01]  /*2840*/  UIMAD.WIDE.U32 UR22, UR39, UR19, URZ ;  /* 0x00000013271672a5 */ /* 0x000fe2000f8e00ff */
[----:B------:R-:W-:Y:S02]  /*2850*/  UMOV UR10, UR11 ;  /* 0x0000000b000a7c82 */ /* 0x000fe40008000000 */
[----:B------:R-:W-:Y:S01]  /*2860*/  UMOV UR4, UR5 ;  /* 0x0000000500047c82 */ /* 0x000fe20008000000 */
[----:B---3--:R-:W-:Y:S02]  /*2870*/  USHF.R.U32.HI UR10, URZ, UR12, UR10 ;  /* 0x0000000cff0a7299 */ /* 0x008fe4000801160a */
[----:B----4-:R-:W-:Y:S02]  /*2880*/  UISETP.NE.AND UP2, UPT, UR20, 0x1, UPT ;  /* 0x000000011400788c */ /* 0x010fe4000bf45270 */
[----:B------:R-:W-:Y:S02]  /*2890*/  USHF.R.U32.HI UR4, URZ, UR17, UR4 ;  /* 0x00000011ff047299 */ /* 0x000fe40008011604 */
[----:B------:R-:W-:-:S02]  /*28a0*/  USEL UR5, UR41, UR10, !UP0 ;  /* 0x0000000a29057287 */ /* 0x000fc4000c000000 */
[----:B------:R-:W-:Y:S02]  /*28b0*/  USEL UR7, UR43, UR4, !UP2 ;  /* 0x000000042b077287 */ /* 0x000fe4000d000000 */
[----:B-1----:R-:W-:Y:S01]  /*28c0*/  UIMAD.WIDE.U32 UR10, UR5, UR8, URZ ;  /* 0x00000008050a72a5 */ /* 0x002fe2000f8e00ff */
[----:B------:R-:W-:Y:S01]  /*28d0*/  UMOV UR4, UR23 ;  /* 0x0000001700047c82 */ /* 0x000fe20008000000 */
[----:B------:R-:W-:Y:S02]  /*28e0*/  UIMAD.WIDE.U32 UR14, UR40, UR16, URZ ;  /* 0x00000010280e72a5 */ /* 0x000fe4000f8e00ff */
[----:B------:R-:W-:-:S03]  /*28f0*/  UIMAD.WIDE.U32 UR22, UR7, UR8, URZ ;  /* 0x00000008071672a5 */ /* 0x000fc6000f8e00ff */
[----:B------:R-:W-:Y:S01]  /*2900*/  UMOV UR10, UR11 ;  /* 0x0000000b000a7c82 */ /* 0x000fe20008000000 */
[----:B------:R-:W-:Y:S02]  /*2910*/  USHF.R.U32.HI UR4, URZ, UR12, UR4 ;  /* 0x0000000cff047299 */ /* 0x000fe40008011604 */
[----:B------:R-:W-:Y:S01]  /*2920*/  @UP3 USHF.R.U32.HI UR5, URZ, UR9, UR10 ;  /* 0x00000009ff053299 */ /* 0x000fe2000801160a */
[----:B------:R-:W-:Y:S01]  /*2930*/  UMOV UR14, UR15 ;  /* 0x0000000f000e7c82 */ /* 0x000fe20008000000 */
[----:B------:R-:W-:Y:S01]  /*2940*/  UMOV UR22, UR23 ;  /* 0x0000001700167c82 */ /* 0x000fe20008000000 */
[----:B------:R-:W-:Y:S02]  /*2950*/  USHF.R.U32.HI UR17, URZ, UR17, UR14 ;  /* 0x00000011ff117299 */ /* 0x000fe4000801160e */
[----:B------:R-:W-:Y:S02]  /*2960*/  USEL UR4, UR39, UR4, !UP0 ;  /* 0x0000000427047287 */ /* 0x000fe4000c000000 */
[----:B------:R-:W-:-:S02]  /*2970*/  @UP3 USHF.R.U32.HI UR7, URZ, UR9, UR22 ;  /* 0x00000009ff073299 */ /* 0x000fc40008011616 */
[----:B------:R-:W-:Y:S02]  /*2980*/  UIMAD UR10, UR42, UR5, URZ ;  /* 0x000000052a0a72a4 */ /* 0x000fe4000f8e02ff */
[----:B------:R-:W-:Y:S02]  /*2990*/  USEL UR5, UR40, UR17, !UP2 ;  /* 0x0000001128057287 */ /* 0x000fe4000d000000 */
[----:B------:R-:W-:Y:S02]  /*29a0*/  UIMAD UR12, UR42, UR7, URZ ;  /* 0x000000072a0c72a4 */ /* 0x000fe4000f8e02ff */
[----:B------:R-:W-:Y:S02]  /*29b0*/  UISETP.GE.AND UP0, UPT, UR4, UR10, UPT ;  /* 0x0000000a0400728c */ /* 0x000fe4000bf06270 */
[----:B------:R-:W-:Y:S02]  /*29c0*/  UIMAD.WIDE.U32 UR10, UR4, UR8, URZ ;  /* 0x00000008040a72a5 */ /* 0x000fe4000f8e00ff */
[----:B------:R-:W-:-:S02]  /*29d0*/  UISETP.GE.OR UP0, UPT, UR5, UR12, UP0 ;  /* 0x0000000c0500728c */ /* 0x000fc40008706670 */
        /* <DEDUP_REMOVED lines=19> */
.L_x_41:
[----:B------:R-:W2:Y:S02]  /*2b10*/  LDCU UR4, c[0x0][0xb30] ;  /* 0x00016600ff0477ac */ /* 0x000ea40008000800 */
[----:B--2---:R-:W-:-:S09]  /*2b20*/  UISETP.NE.AND UP0, UPT, UR4, 0x1, UPT ;  /* 0x000000010400788c */ /* 0x004fd2000bf05270 */
[----:B------:R-:W-:Y:S05]  /*2b30*/  BRA.U UP0, `(.L_x_42) ;  /* 0x0000000100447547 */ /* 0x000fea000b800000 */
[----:B------:R-:W2:Y:S01]  /*2b40*/  LDCU.128 UR16, c[0x0][0xb10] ;  /* 0x00016200ff1077ac */ /* 0x000ea20008000c00 */
[----:B------:R-:W3:Y:S01]  /*2b50*/  LDCU UR10, c[0x0][0xb0c] ;  /* 0x00016180ff0a77ac */ /* 0x000ee20008000800 */
[----:B------:R-:W4:Y:S01]  /*2b60*/  LDCU UR7, c[0x0][0xb20] ;  /* 0x00016400ff0777ac */ /* 0x000f220008000800 */
[----:B--2---:R-:W-:Y:S02]  /*2b70*/  UIMAD.WIDE.U32 UR8, UR40, UR16, URZ ;  /* 0x00000010280872a5 */ /* 0x004fe4000f8e00ff */
[----:B------:R-:W-:Y:S02]  /*2b80*/  UIMAD.WIDE.U32 UR4, UR39, UR19, URZ ;  /* 0x00000013270472a5 */ /* 0x000fe4000f8e00ff */
[----:B---3--:R-:W-:Y:S02]  /*2b90*/  UISETP.NE.AND UP2, UPT, UR10, 0x1, UPT ;  /* 0x000000010a00788c */ /* 0x008fe4000bf45270 */
[----:B------:R-:W-:Y:S01]  /*2ba0*/  UISETP.NE.AND UP0, UPT, UR18, 0x1, UPT ;  /* 0x000000011200788c */ /* 0x000fe2000bf05270 */
[----:B------:R-:W-:-:S02]  /*2bb0*/  UMOV UR8, UR9 ;  /* 0x0000000900087c82 */ /* 0x000fc40008000000 */
[----:B------:R-:W-:Y:S01]  /*2bc0*/  UMOV UR4, UR5 ;  /* 0x0000000500047c82 */ /* 0x000fe20008000000 */
[----:B------:R-:W-:Y:S02]  /*2bd0*/  USHF.R.U32.HI UR17, URZ, UR17, UR8 ;  /* 0x00000011ff117299 */ /* 0x000fe40008011608 */
[----:B----4-:R-:W-:Y:S02]  /*2be0*/  USHF.R.U32.HI UR4, URZ, UR7, UR4 ;  /* 0x00000007ff047299 */ /* 0x010fe40008011604 */
[----:B------:R-:W-:Y:S02]  /*2bf0*/  USEL UR5, UR40, UR17, !UP2 ;  /* 0x0000001128057287 */ /* 0x000fe4000d000000 */
[----:B------:R-:W-:-:S04]  /*2c00*/  USEL UR4, UR39, UR4, !UP0 ;  /* 0x0000000427047287 */ /* 0x000fc8000c000000 */
[----:B------:R-:W-:Y:S02]  /*2c10*/  UIADD3 UR7, UPT, UPT, UR5, -UR4, URZ ;  /* 0x8000000405077290 */ /* 0x000fe4000fffe0ff */
[----:B------:R-:W-:Y:S02]  /*2c20*/  UIADD3 UR4, UPT, UPT, -UR5, UR4, URZ ;  /* 0x0000000405047290 */ /* 0x000fe4000fffe1ff */
[----:B------:R-:W-:Y:S02]  /*2c30*/  UIMAD UR39, UR7, UR18, UR39 ;  /* 0x00000012072772a4 */ /* 0x000fe4000f8e0227 */
[----:B------:R-:W-:-:S12]  /*2c40*/  UIMAD UR40, UR4, UR10, UR40 ;  /* 0x0000000a042872a4 */ /* 0x000fd8000f8e0228 */
.L_x_42:
[----:B------:R-:W-:Y:S01]  /*2c50*/  VIADD R11, R11, 0x1 ;  /* 0x000000010b0b7836 */ /* 0x000fe20000000000 */
[----:B------:R-:W-:Y:S01]  /*2c60*/  PLOP3.LUT P1, PT, PT, PT, PT, 0x80, 0x8 ;  /* 0x000000000008781c */ /* 0x000fe20003f2f070 */
[----:B------:R-:W-:Y:S02]  /*2c70*/  UIADD3 UR16, UPT, UPT, UR40, UR59, URZ ;  /* 0x0000003b28107290 */ /* 0x000fe4000fffe0ff */
[----:B------:R-:W-:Y:S01]  /*2c80*/  UIADD3 UR20, UPT, UPT, UR39, UR60, URZ ;  /* 0x0000003c27147290 */ /* 0x000fe2000fffe0ff */
[----:B------:R-:W-:-:S04]  /*2c90*/  ISETP.NE.AND P0, PT, R11, 0x2, PT ;  /* 0x000000020b00780c */ /* 0x000fc80003f05270 */
[----:B------:R-:W-:Y:S02]  /*2ca0*/  SEL R3, RZ, 0x1, P0 ;  /* 0x00000001ff037807 */ /* 0x000fe40000000000 */
[----:B------:R-:W-:Y:S02]  /*2cb0*/  SEL R11, R11, RZ, P0 ;  /* 0x000000ff0b0b7207 */ /* 0x000fe40000000000 */
[----:B------:R-:W-:Y:S01]  /*2cc0*/  LOP3.LUT R10, R10, R3, RZ, 0x3c, !PT ;  /* 0x000000030a0a7212 */ /* 0x000fe200078e3cff */
[----:B------:R-:W-:Y:S06]  /*2cd0*/  BRA.U UP1, `(.L_x_43) ;  /* 0xfffffff101447547 */ /* 0x000fec000b83ffff */
[----:B------:R-:W-:Y:S01]  /*2ce0*/  UIADD3 UR13, UPT, UPT, UR13, 0x80, URZ ;  /* 0x000000800d0d7890 */ /* 0x000fe2000fffe0ff */
[----:B------:R-:W-:-:S03]  /*2cf0*/  SHF.L.U32 R3, R12, 0x1f, RZ ;  /* 0x0000001f0c037819 */ /* 0x000fc600000006ff */
[----:B------:R-:W-:-:S09]  /*2d00*/  ULEA UR4, UR6, UR13, 0x3 ;  /* 0x0000000d06047291 */ /* 0x000fd2000f8e18ff */
[----:B------:R-:W2:Y:S02]  /*2d10*/  SYNCS.PHASECHK.TRANS64.TRYWAIT P0, [UR4], R3 ;  /* 0x00000003ff0075a7 */ /* 0x000ea40008001104 */
[----:B--2---:R-:W-:Y:S05]  /*2d20*/  @!P0 BRA `(.L_x_44) ;  /* 0x0000006c00348947 */ /* 0x004fea0003800000 */
.L_x_142:
[----:B------:R-:W-:-:S04]  /*2d30*/  UIADD3 UR4, UPT, UPT, UR6, 0x1, URZ ;  /* 0x0000000106047890 */ /* 0x000fc8000fffe0ff */
[----:B------:R-:W-:-:S04]  /*2d40*/  UISETP.NE.AND UP0, UPT, UR4, 0x10, UPT ;  /* 0x000000100400788c */ /* 0x000fc8000bf05270 */
[----:B------:R-:W-:Y:S02]  /*2d50*/  USEL UR6, URZ, 0x1, UP0 ;  /* 0x00000001ff067887 */ /* 0x000fe40008000000 */
[----:B------:R-:W-:-:S04]  /*2d60*/  USEL UR4, UR4, URZ, UP0 ;  /* 0x000000ff04047287 */ /* 0x000fc80008000000 */
[----:B------:R-:W-:Y:S01]  /*2d70*/  ULEA UR5, UR4, UR13, 0x3 ;  /* 0x0000000d04057291 */ /* 0x000fe2000f8e18ff */
[----:B------:R-:W-:-:S04]  /*2d80*/  LOP3.LUT R2, R12, UR6, RZ, 0x3c, !PT ;  /* 0x000000060c027c12 */ /* 0x000fc8000f8e3cff */
[----:B-1----:R-:W-:-:S04]  /*2d90*/  SHF.L.U32 R3, R2, 0x1f, RZ ;  /* 0x0000001f02037819 */ /* 0x002fc800000006ff */
[----:B------:R-:W1:Y:S02]  /*2da0*/  SYNCS.PHASECHK.TRANS64.TRYWAIT P0, [UR5], R3 ;  /* 0x00000003ff0075a7 */ /* 0x000e640008001105 */
[----:B-1----:R-:W-:Y:S05]  /*2db0*/  @!P0 BRA `(.L_x_45) ;  /* 0x0000006c00288947 */ /* 0x002fea0003800000 */
.L_x_144:
        /* <DEDUP_REMOVED lines=9> */
.L_x_146:
        /* <DEDUP_REMOVED lines=9> */
.L_x_148:
        /* <DEDUP_REMOVED lines=9> */
.L_x_150:
        /* <DEDUP_REMOVED lines=9> */
.L_x_152:
        /* <DEDUP_REMOVED lines=9> */
.L_x_154:
        /* <DEDUP_REMOVED lines=9> */
.L_x_156:
        /* <DEDUP_REMOVED lines=9> */
.L_x_158:
        /* <DEDUP_REMOVED lines=9> */
.L_x_160:
        /* <DEDUP_REMOVED lines=9> */
.L_x_162:
        /* <DEDUP_REMOVED lines=9> */
.L_x_164:
        /* <DEDUP_REMOVED lines=9> */
.L_x_166:
        /* <DEDUP_REMOVED lines=9> */
.L_x_168:
        /* <DEDUP_REMOVED lines=9> */
.L_x_170:
[----:B------:R-:W-:-:S04]  /*3510*/  UIADD3 UR4, UPT, UPT, UR4, 0x1, URZ ;  /* 0x0000000104047890 */ /* 0x000fc8000fffe0ff */
[----:B------:R-:W-:-:S04]  /*3520*/  UISETP.NE.AND UP0, UPT, UR4, 0x10, UPT ;  /* 0x000000100400788c */ /* 0x000fc8000bf05270 */
[----:B------:R-:W-:Y:S02]  /*3530*/  USEL UR5, URZ, 0x1, UP0 ;  /* 0x00000001ff057887 */ /* 0x000fe40008000000 */
[----:B------:R-:W-:-:S04]  /*3540*/  USEL UR4, UR4, URZ, UP0 ;  /* 0x000000ff04047287 */ /* 0x000fc80008000000 */
[----:B------:R-:W-:Y:S01]  /*3550*/  ULEA UR4, UR4, UR13, 0x3 ;  /* 0x0000000d04047291 */ /* 0x000fe2000f8e18ff */
[----:B-1----:R-:W-:-:S04]  /*3560*/  LOP3.LUT R3, R2, UR5, RZ, 0x3c, !PT ;  /* 0x0000000502037c12 */ /* 0x002fc8000f8e3cff */
[----:B------:R-:W-:Y:S01]  /*3570*/  SHF.L.U32 R3, R3, 0x1f, RZ ;  /* 0x0000001f03037819 */ /* 0x000fe200000006ff */
[----:B------:R-:W-:-:S07]  /*3580*/  IMAD.U32 R0, RZ, RZ, UR4 ;  /* 0x00000004ff007e24 */ /* 0x000fce000f8e00ff */
.L_x_59:
[----:B-1----:R1:W2:Y:S02]  /*3590*/  SYNCS.PHASECHK.TRANS64.TRYWAIT P0, [R0+URZ], R3 ;  /* 0x00000003000075a7 */ /* 0x0022a400080011ff */
[----:B--2---:R-:W-:Y:S05]  /*35a0*/  @!P0 NANOSLEEP.SYNCS 0x989680 ;  /* 0x009896800000895d */ /* 0x004fea0003900000 */
[----:B------:R-:W2:Y:S02]  /*35b0*/  @!P0 SYNCS.PHASECHK.TRANS64 P0, [R0+URZ], R3 ;  /* 0x00000003000085a7 */ /* 0x000ea400080010ff */
[----:B--2---:R-:W-:Y:S05]  /*35c0*/  @P0 EXIT ;  /* 0x000000000000094d */ /* 0x004fea0003800000 */
[----:B------:R-:W-:Y:S05]  /*35d0*/  BRA `(.L_x_59) ;  /* 0xfffffffc00ec7947 */ /* 0x000fea000383ffff */
.L_x_23:
[----:B------:R-:W-:-:S04]  /*35e0*/  UISETP.NE.AND UP0, UPT, UR50, URZ, UPT ;  /* 0x000000ff3200728c */ /* 0x000fc8000bf05270 */
[----:B------:R-:W-:-:S09]  /*35f0*/  UISETP.NE.OR UP0, UPT, UR21, 0x1, UP0 ;  /* 0x000000011500788c */ /* 0x000fd20008705670 */
[----:B------:R-:W-:Y:S05]  /*3600*/  BRA.U UP0, `(.L_x_60) ;  /* 0x0000000500487547 */ /* 0x000fea000b800000 */
[----:B------:R-:W-:Y:S01]  /*3610*/  ISETP.GE.U32.AND P2, PT, R0, 0x10, PT ;  /* 0x000000100000780c */ /* 0x000fe20003f46070 */
[----:B------:R-:W-:Y:S01]  /*3620*/  IMAD.MOV.U32 R12, RZ, RZ, 0x1 ;  /* 0x00000001ff0c7424 */ /* 0x000fe200078e00ff */
[----:B------:R-:W-:Y:S02]  /*3630*/  CS2R R10, SRZ ;  /* 0x00000000000a7805 */ /* 0x000fe4000001ff00 */
[----:B------:R-:W-:Y:S01]  /*3640*/  CS2R R8, SRZ ;  /* 0x0000000000087805 */ /* 0x000fe2000001ff00 */
[----:B------:R-:W-:Y:S01]  /*3650*/  UMOV UR4, 0x400 ;  /* 0x0000040000047882 */ /* 0x000fe20000000000 */
[----:B------:R-:W-:Y:S01]  /*3660*/  UMOV UR5, URZ ;  /* 0x000000ff00057c82 */ /* 0x000fe20008000000 */
[----:B------:R-:W-:-:S12]  /*3670*/  ULEA UR6, UR50, UR4, 0x18 ;  /* 0x0000000432067291 */ /* 0x000fd8000f8ec0ff */
.L_x_64:
[----:B------:R-:W-:Y:S02]  /*3680*/  LEA R2, R8, UR6, 0x3 ;  /* 0x0000000608027c11 */ /* 0x000fe4000f8e18ff */
[----:B------:R-:W-:-:S03]  /*3690*/  SHF.L.U32 R5, R9, 0x1f, RZ ;  /* 0x0000001f09057819 */ /* 0x000fc600000006ff */
[----:B------:R-:W-:Y:S01]  /*36a0*/  VIADD R4, R2, 0x1a0 ;  /* 0x000001a002047836 */ /* 0x000fe20000000000 */
[----:B------:R-:W1:Y:S02]  /*36b0*/  SYNCS.PHASECHK.TRANS64.TRYWAIT P0, [R2+URZ+0x190], R5 ;  /* 0x00019005020075a7 */ /* 0x000e6400080011ff */
[----:B-1----:R-:W-:Y:S05]  /*36c0*/  @!P0 BRA `(.L_x_61) ;  /* 0x0000006800348947 */ /* 0x002fea0003800000 */
.L_x_171:
[----:B------:R-:W-:Y:S01]  /*36d0*/  ULEA UR4, UR5, UR6, 0x3 ;  /* 0x0000000605047291 */ /* 0x000fe2000f8e18ff */
[----:B------:R-:W-:Y:S02]  /*36e0*/  PRMT R4, RZ, 0x654, R4 ;  /* 0x00000654ff047816 */ /* 0x000fe40000000004 */
[----:B-1----:R-:W-:Y:S01]  /*36f0*/  SHF.L.U32 R5, R12, 0x1f, RZ ;  /* 0x0000001f0c057819 */ /* 0x002fe200000006ff */
[----:B------:R-:W-:Y:S01]  /*3700*/  UIADD3 UR7, UPT, UPT, UR4, 0x130, URZ ;  /* 0x0000013004077890 */ /* 0x000fe2000fffe0ff */
[----:B------:R1:W-:Y:S05]  /*3710*/  SYNCS.ARRIVE.TRANS64.RED.A1T0 RZ, [R4+URZ], RZ ;  /* 0x000000ff04ff79a7 */ /* 0x0003ea00081004ff */
[----:B------:R-:W-:Y:S01]  /*3720*/  IMAD.U32 R7, RZ, RZ, UR7 ;  /* 0x00000007ff077e24 */ /* 0x000fe2000f8e00ff */
[----:B------:R-:W2:Y:S04]  /*3730*/  SYNCS.PHASECHK.TRANS64.TRYWAIT P0, [UR4+0x140], R5 ;  /* 0x00014005ff0075a7 */ /* 0x000ea80008001104 */
[----:B------:R-:W-:Y:S01]  /*3740*/  PRMT R6, R0, 0x654, R7 ;  /* 0x0000065400067816 */ /* 0x000fe20000000007 */
[----:B-1----:R-:W-:Y:S01]  /*3750*/  @!P2 IMAD.MOV.U32 R4, RZ, RZ, 0x10 ;  /* 0x00000010ff04a424 */ /* 0x002fe200078e00ff */
[----:B--2---:R-:W-:Y:S06]  /*3760*/  @!P0 BRA `(.L_x_62) ;  /* 0x0000006800208947 */ /* 0x004fec0003800000 */
.L_x_173:
[----:B------:R-:W-:Y:S01]  /*3770*/  ULEA UR8, UR5, UR6, 0x4 ;  /* 0x0000000605087291 */ /* 0x000fe2000f8e20ff */
[----:B------:R-:W-:Y:S01]  /*3780*/  SEL R3, R6, R3, !P2 ;  /* 0x0000000306037207 */ /* 0x000fe20005000000 */
[----:B------:R-:W-:Y:S01]  /*3790*/  UIADD3 UR9, UPT, UPT, UR4, 0x130, URZ ;  /* 0x0000013004097890 */ /* 0x000fe2000fffe0ff */
[----:B-1----:R-:W-:Y:S01]  /*37a0*/  LEA R2, R11, UR6, 0x3 ;  /* 0x000000060b027c11 */ /* 0x002fe2000f8e18ff */
[----:B------:R-:W-:Y:S01]  /*37b0*/  UIADD3 UR8, UPT, UPT, UR8, 0x1c0, URZ ;  /* 0x000001c008087890 */ /* 0x000fe2000fffe0ff */
[----:B------:R-:W-:Y:S01]  /*37c0*/  SHF.L.U32 R5, R10, 0x1f, RZ ;  /* 0x0000001f0a057819 */ /* 0x000fe200000006ff */
[----:B------:R1:W-:Y:S01]  /*37d0*/  @!P2 SYNCS.ARRIVE.TRANS64.RED RZ, [R3+URZ], R4 ;  /* 0x0000000403ffa9a7 */ /* 0x0003e200080004ff */
[----:B------:R-:W-:Y:S01]  /*37e0*/  UIADD3 UR4, UPT, UPT, UR5, 0x1, URZ ;  /* 0x0000000105047890 */ /* 0x000fe2000fffe0ff */
[----:B------:R-:W-:-:S03]  /*37f0*/  VIADD R8, R8, 0x1 ;  /* 0x0000000108087836 */ /* 0x000fc60000000000 */
[----:B------:R-:W-:Y:S02]  /*3800*/  UISETP.NE.AND UP0, UPT, UR4, 0x2, UPT ;  /* 0x000000020400788c */ /* 0x000fe4000bf05270 */
[----:B------:R-:W-:Y:S06]  /*3810*/  UGETNEXTWORKID.BROADCAST [UR8], [UR9] ;  /* 0x00000000080073ca */ /* 0x000fec0008000100 */
[----:B------:R-:W-:Y:S01]  /*3820*/  USEL UR7, URZ, 0x1, UP0 ;  /* 0x00000001ff077887 */ /* 0x000fe20008000000 */
[----:B------:R-:W-:Y:S01]  /*3830*/  ISETP.NE.AND P0, PT, R8, 0x2, PT ;  /* 0x000000020800780c */ /* 0x000fe20003f05270 */
[----:B------:R-:W-:Y:S01]  /*3840*/  USEL UR5, UR4, URZ, UP0 ;  /* 0x000000ff04057287 */ /* 0x000fe20008000000 */
[----:B------:R-:W2:Y:S03]  /*3850*/  SYNCS.PHASECHK.TRANS64.TRYWAIT P1, [R2+URZ+0x130], R5 ;  /* 0x00013005020075a7 */ /* 0x000ea600080211ff */
[----:B------:R-:W-:Y:S01]  /*3860*/  LOP3.LUT R12, R12, UR7, RZ, 0x3c, !PT ;  /* 0x000000070c0c7c12 */ /* 0x000fe2000f8e3cff */
[----:B-12---:R-:W-:Y:S07]  /*3870*/  @!P1 BRA `(.L_x_63) ;  /* 0x0000006400f49947 */ /* 0x006fee0003800000 */
.L_x_174:
[C---:B------:R-:W-:Y:S01]  /*3880*/  LEA R4, R11.reuse, UR6, 0x4 ;  /* 0x000000060b047c11 */ /* 0x040fe2000f8e20ff */
[----:B-1----:R-:W-:Y:S01]  /*3890*/  VIADD R2, R2, 0x140 ;  /* 0x0000014002027836 */ /* 0x002fe20000000000 */
[----:B------:R-:W-:Y:S01]  /*38a0*/  SEL R8, R8, RZ, P0 ;  /* 0x000000ff08087207 */ /* 0x000fe20000000000 */
[----:B------:R-:W-:-:S03]  /*38b0*/  VIADD R11, R11, 0x1 ;  /* 0x000000010b0b7836 */ /* 0x000fc60000000000 */
[----:B------:R-:W1:Y:S01]  /*38c0*/  LDS.128 R4, [R4+0x1c0] ;  /* 0x0001c00004047984 */ /* 0x000e620000000c00 */
[----:B------:R-:W-:Y:S02]  /*38d0*/  PRMT R2, RZ, 0x654, R2 ;  /* 0x00000654ff027816 */ /* 0x000fe40000000002 */
[C---:B------:R-:W-:Y:S01]  /*38e0*/  ISETP.NE.AND P1, PT, R11.reuse, 0x2, PT ;  /* 0x000000020b00780c */ /* 0x040fe20003f25270 */
[----:B------:R-:W-:Y:S01]  /*38f0*/  @!PT LDS RZ, [RZ] ;  /* 0x00000000fffff984 */ /* 0x000fe20000000800 */
[----:B------:R-:W-:Y:S01]  /*3900*/  @!PT LDS RZ, [RZ] ;  /* 0x00000000fffff984 */ /* 0x000fe20000000800 */
[----:B------:R-:W-:Y:S01]  /*3910*/  @!PT LDS RZ, [RZ] ;  /* 0x00000000fffff984 */ /* 0x000fe20000000800 */
[----:B------:R-:W-:Y:S01]  /*3920*/  @!PT LDS RZ, [RZ] ;  /* 0x00000000fffff984 */ /* 0x000fe20000000800 */
[----:B------:R2:W-:Y:S06]  /*3930*/  MEMBAR.ALL.CTA ;  /* 0x0000000000007992 */ /* 0x0005ec0000008000 */
[----:B--2---:R-:W2:Y:S01]  /*3940*/  FENCE.VIEW.ASYNC.S ;  /* 0x00000000000073c6 */ /* 0x004ea20000000000 */
[----:B------:R-:W-:Y:S01]  /*3950*/  SEL R11, R11, RZ, P1 ;  /* 0x000000ff0b0b7207 */ /* 0x000fe20000800000 */
[----:B--2---:R2:W-:Y:S01]  /*3960*/  SYNCS.ARRIVE.TRANS64.RED.A1T0 RZ, [R2+URZ], RZ ;  /* 0x000000ff02ff79a7 */ /* 0x0045e200081004ff */
[----:B-1----:R-:W-:-:S02]  /*3970*/  LOP3.LUT P3, RZ, R6, 0x1, RZ, 0xc0, !PT ;  /* 0x0000000106ff7812 */ /* 0x002fc4000786c0ff */
[----:B------:R-:W-:-:S04]  /*3980*/  SEL R5, RZ, 0x1, P1 ;  /* 0x00000001ff057807 */ /* 0x000fc80000800000 */
[----:B------:R-:W-:Y:S02]  /*3990*/  LOP3.LUT R10, R10, R5, RZ, 0x3c, !PT ;  /* 0x000000050a0a7212 */ /* 0x000fe400078e3cff */
[----:B--2---:R-:W-:-:S04]  /*39a0*/  SEL R2, RZ, 0x1, P0 ;  /* 0x00000001ff027807 */ /* 0x004fc80000000000 */
[----:B------:R-:W-:Y:S01]  /*39b0*/  LOP3.LUT R9, R9, R2, RZ, 0x3c, !PT ;  /* 0x0000000209097212 */ /* 0x000fe200078e3cff */
[----:B------:R-:W-:Y:S06]  /*39c0*/  @P3 BRA `(.L_x_64) ;  /* 0xfffffffc002c3947 */ /* 0x000fec000383ffff */
[----:B------:R-:W-:Y:S01]  /*39d0*/  ULEA UR4, UR5, UR6, 0x3 ;  /* 0x0000000605047291 */ /* 0x000fe2000f8e18ff */
[----:B------:R-:W-:-:S08]  /*39e0*/  SHF.L.U32 R3, R12, 0x1f, RZ ;  /* 0x0000001f0c037819 */ /* 0x000fd000000006ff */
[----:B------:R-:W1:Y:S02]  /*39f0*/  SYNCS.PHASECHK.TRANS64 P0, [UR4+0x140], R3 ;  /* 0x00014003ff0075a7 */ /* 0x000e640008001004 */
[----:B-1----:R-:W-:Y:S05]  /*3a00*/  @P0 BRA `(.L_x_65) ;  /* 0x0000000000080947 */ /* 0x002fea0003800000 */
[----:B------:R-:W1:Y:S02]  /*3a10*/  SYNCS.PHASECHK.TRANS64.TRYWAIT P0, [UR4+0x140], R3 ;  /* 0x00014003ff0075a7 */ /* 0x000e640008001104 */
[----:B-1----:R-:W-:Y:S05]  /*3a20*/  @!P0 BRA `(.L_x_66) ;  /* 0x00000064009c8947 */ /* 0x002fea0003800000 */
.L_x_65:
[----:B------:R-:W-:-:S04]  /*3a30*/  UIADD3 UR7, UPT, UPT, UR5, 0x1, URZ ;  /* 0x0000000105077890 */ /* 0x000fc8000fffe0ff */
[----:B------:R-:W-:-:S04]  /*3a40*/  UISETP.NE.AND UP0, UPT, UR7, 0x2, UPT ;  /* 0x000000020700788c */ /* 0x000fc8000bf05270 */
[----:B------:R-:W-:Y:S02]  /*3a50*/  USEL UR8, URZ, 0x1, UP0 ;  /* 0x00000001ff087887 */ /* 0x000fe40008000000 */
[----:B------:R-:W-:-:S04]  /*3a60*/  USEL UR7, UR7, URZ, UP0 ;  /* 0x000000ff07077287 */ /* 0x000fc80008000000 */
[----:B------:R-:W-:Y:S01]  /*3a70*/  ULEA UR7, UR7, UR6, 0x3 ;  /* 0x0000000607077291 */ /* 0x000fe2000f8e18ff */
[----:B-1----:R-:W-:-:S04]  /*3a80*/  LOP3.LUT R3, R12, UR8, RZ, 0x3c, !PT ;  /* 0x000000080c037c12 */ /* 0x002fc8000f8e3cff */
[----:B------:R-:W-:-:S04]  /*3a90*/  SHF.L.U32 R0, R3, 0x1f, RZ ;  /* 0x0000001f03007819 */ /* 0x000fc800000006ff */
[----:B------:R-:W1:Y:S02]  /*3aa0*/  SYNCS.PHASECHK.TRANS64 P0, [UR7+0x140], R0 ;  /* 0x00014000ff0075a7 */ /* 0x000e640008001007 */
[----:B-1----:R-:W-:Y:S05]  /*3ab0*/  @P0 EXIT ;  /* 0x000000000000094d */ /* 0x002fea0003800000 */
[----:B------:R-:W-:Y:S02]  /*3ac0*/  SHF.L.U32 R3, R3, 0x1f, RZ ;  /* 0x0000001f03037819 */ /* 0x000fe400000006ff */
[----:B------:R-:W-:-:S07]  /*3ad0*/  MOV R0, UR7 ;  /* 0x0000000700007c02 */ /* 0x000fce0008000f00 */
.L_x_67:
[----:B-1----:R1:W2:Y:S02]  /*3ae0*/  SYNCS.PHASECHK.TRANS64.TRYWAIT P0, [R0+URZ+0x140], R3 ;  /* 0x00014003000075a7 */ /* 0x0022a400080011ff */
[----:B--2---:R-:W-:Y:S05]  /*3af0*/  @!P0 NANOSLEEP.SYNCS 0x989680 ;  /* 0x009896800000895d */ /* 0x004fea0003900000 */
[----:B------:R-:W2:Y:S02]  /*3b00*/  @!P0 SYNCS.PHASECHK.TRANS64 P0, [R0+URZ+0x140], R3 ;  /* 0x00014003000085a7 */ /* 0x000ea400080010ff */
[----:B--2---:R-:W-:Y:S05]  /*3b10*/  @P0 EXIT ;  /* 0x000000000000094d */ /* 0x004fea0003800000 */
[----:B------:R-:W-:Y:S05]  /*3b20*/  BRA `(.L_x_67) ;  /* 0xfffffffc00ec7947 */ /* 0x000fea000383ffff */
.L_x_60:
[----:B------:R-:W-:Y:S05]  /*3b30*/  BRA.U UP4, `(.L_x_68) ;  /* 0x0000001104a07547 */ /* 0x000fea000b800000 */
[----:B------:R-:W-:Y:S01]  /*3b40*/  UMOV UR4, 0x40 ;  /* 0x0000004000047882 */ /* 0x000fe20000000000 */
[----:B------:R-:W-:Y:S01]  /*3b50*/  NOP ;  /* 0x0000000000007918 */ /* 0x000fe20000000000 */
[----:B------:R-:W-:Y:S01]  /*3b60*/  ULEA UR5, UR50, UR4, 0x18 ;  /* 0x0000000432057291 */ /* 0x000fe2000f8ec0ff */
[----:B------:R-:W-:Y:S02]  /*3b70*/  UMOV UR6, 0x400 ;  /* 0x0000040000067882 */ /* 0x000fe40000000000 */
[----:B------:R-:W-:-:S06]  /*3b80*/  ULEA UR6, UR50, UR6, 0x18 ;  /* 0x0000000632067291 */ /* 0x000fcc000f8ec0ff */
[----:B------:R-:W1:Y:S02]  /*3b90*/  LDS.U8 R0, [UR5+0x1c] ;  /* 0x00001c05ff007984 */ /* 0x000e640008000000 */
[----:B-1----:R-:W-:-:S13]  /*3ba0*/  ISETP.NE.AND P0, PT, R0, RZ, PT ;  /* 0x000000ff0000720c */ /* 0x002fda0003f05270 */
[----:B------:R-:W-:Y:S05]  /*3bb0*/  @P0 BRA `(.L_x_69) ;  /* 0x0000000400080947 */ /* 0x000fea0003800000 */
[----:B------:R-:W-:Y:S02]  /*3bc0*/  UISETP.NE.U32.AND UP1, UPT, UR35, 0x1, UPT ;  /* 0x000000012300788c */ /* 0x000fe4000bf25070 */
[----:B------:R-:W-:-:S07]  /*3bd0*/  UIADD3 UR7, UPT, UPT, UR5, 0x8, URZ ;  /* 0x0000000805077890 */ /* 0x000fce000fffe0ff */
[----:B------:R-:W-:Y:S05]  /*3be0*/  BRA.U !UP1, `(.L_x_70) ;  /* 0x00000001099c7547 */ /* 0x000fea000b800000 */
[----:B------:R-:W-:Y:S01]  /*3bf0*/  ELECT P0, URZ, PT ;  /* 0x0000000000ff782f */ /* 0x000fe20003800000 */
[----:B------:R-:W-:-:S12]  /*3c00*/  BSSY B0, `(.L_x_70) ;  /* 0x0000025000007945 */ /* 0x000fd80003800000 */
[----:B------:R-:W-:Y:S05]  /*3c10*/  @!P0 BRA `(.L_x_71) ;  /* 0x00000000008c8947 */ /* 0x000fea0003800000 */
[----:B------:R-:W-:-:S05]  /*3c20*/  UMOV UR4, 0x10 ;  /* 0x0000001000047882 */ /* 0x000fca0000000000 */
[----:B------:R-:W-:Y:S04]  /*3c30*/  DEPBAR.LE SB1, 0x36 ;  /* 0x00009d800000791a */ /* 0x000fe80000000000 */
[----:B------:R-:W1:Y:S02]  /*3c40*/  UTCATOMSWS.2CTA.FIND_AND_SET.ALIGN UP0, UR4, UR4 ;  /* 0x00000004000475e3 */ /* 0x000e640008200800 */
[----:B-1----:R-:W-:Y:S01]  /*3c50*/  MOV R11, UR4 ;  /* 0x00000004000b7c02 */ /* 0x002fe20008000f00 */
[----:B------:R-:W-:Y:S06]  /*3c60*/  BRA.U UP0, `(.L_x_72) ;  /* 0x0000000100187547 */ /* 0x000fec000b800000 */
.L_x_73:
[----:B------:R-:W-:Y:S05]  /*3c70*/  NANOSLEEP 0x64 ;  /* 0x000000640000795d */ /* 0x000fea0003800000 */
[----:B------:R-:W-:-:S05]  /*3c80*/  UMOV UR4, 0x10 ;  /* 0x0000001000047882 */ /* 0x000fca0000000000 */
[----:B------:R-:W-:Y:S04]  /*3c90*/  DEPBAR.LE SB1, 0x36 ;  /* 0x00009d800000791a */ /* 0x000fe80000000000 */
[----:B------:R-:W1:Y:S02]  /*3ca0*/  UTCATOMSWS.2CTA.FIND_AND_SET.ALIGN UP0, UR4, UR4 ;  /* 0x00000004000475e3 */ /* 0x000e640008200800 */
[----:B-1----:R-:W-:Y:S01]  /*3cb0*/  MOV R11, UR4 ;  /* 0x00000004000b7c02 */ /* 0x002fe20008000f00 */
[----:B------:R-:W-:Y:S05]  /*3cc0*/  BRA.U !UP0, `(.L_x_73) ;  /* 0xfffffffd08e87547 */ /* 0x000fea000b83ffff */
.L_x_72:
[----:B------:R-:W1:Y:S01]  /*3cd0*/  LDS R7, [UR5+0x10] ;  /* 0x00001005ff077984 */ /* 0x000e620008000800 */
[----:B------:R-:W-:Y:S01]  /*3ce0*/  IMAD.U32 R5, RZ, RZ, UR6 ;  /* 0x00000006ff057e24 */ /* 0x000fe2000f8e00ff */
[----:B------:R-:W-:-:S03]  /*3cf0*/  MOV R4, UR34 ;  /* 0x0000002200047c02 */ /* 0x000fc60008000f00 */
[----:B------:R-:W-:Y:S01]  /*3d00*/  VIADD R5, R5, 0x1e0 ;  /* 0x000001e005057836 */ /* 0x000fe20000000000 */
[----:B-1----:R-:W-:-:S04]  /*3d10*/  SHF.L.U32 R7, R7, 0x1f, RZ ;  /* 0x0000001f07077819 */ /* 0x002fc800000006ff */
[----:B------:R-:W1:Y:S02]  /*3d20*/  SYNCS.PHASECHK.TRANS64.TRYWAIT P0, [UR5+0x8], R7 ;  /* 0x00000807ff0075a7 */ /* 0x000e640008001105 */
[----:B-1----:R-:W-:Y:S05]  /*3d30*/  @P0 BRA `(.L_x_74) ;  /* 0x0000000000080947 */ /* 0x002fea0003800000 */
[----:B------:R-:W1:Y:S02]  /*3d40*/  SYNCS.PHASECHK.TRANS64.TRYWAIT P0, [UR5+0x8], R7 ;  /* 0x00000807ff0075a7 */ /* 0x000e640008001105 */
[----:B-1----:R-:W-:Y:S05]  /*3d50*/  @!P0 BRA `(.L_x_75) ;  /* 0x0000006000e88947 */ /* 0x002fea0003800000 */
.L_x_74:
[----:B-1----:R-:W-:Y:S01]  /*3d60*/  HFMA2 R0, -RZ, RZ, 0, 5.9604644775390625e-08 ;  /* 0x00000001ff007431 */ /* 0x002fe200000001ff */
[----:B------:R-:W-:Y:S01]  /*3d70*/  UPRMT UR4, UR34, 0x654, UR7 ;  /* 0x0000065422047896 */ /* 0x000fe20008000007 */
[----:B------:R-:W-:Y:S01]  /*3d80*/  IMAD.MOV.U32 R8, RZ, RZ, 0xffff ;  /* 0x0000ffffff087424 */ /* 0x000fe200078e00ff */
[----:B------:R-:W-:Y:S01]  /*3d90*/  PRMT R4, R4, 0x654, R5 ;  /* 0x0000065404047816 */ /* 0x000fe20000000005 */
[----:B------:R-:W-:Y:S02]  /*3da0*/  IMAD.MOV.U32 R6, RZ, RZ, 0x4 ;  /* 0x00000004ff067424 */ /* 0x000fe400078e00ff */
[----:B------:R-:W-:Y:S01]  /*3db0*/  IMAD.SHL.U32 R9, R11, 0x20, RZ ;  /* 0x000000200b097824 */ /* 0x000fe200078e00ff */
[----:B------:R-:W-:Y:S02]  /*3dc0*/  MOV R5, UR4 ;  /* 0x0000000400057c02 */ /* 0x000fe40008000f00 */
[-C--:B------:R-:W-:Y:S01]  /*3dd0*/  SHF.L.U32 R8, R8, R11.reuse, RZ ;  /* 0x0000000b08087219 */ /* 0x080fe200000006ff */
[----:B------:R1:W-:Y:S01]  /*3de0*/  SYNCS.ARRIVE.TRANS64.RED RZ, [UR4], R6 ;  /* 0x00000006ffff79a7 */ /* 0x0003e20008000404 */
[----:B------:R-:W-:Y:S01]  /*3df0*/  SHF.L.U32 R7, R0, R11, RZ ;  /* 0x0000000b00077219 */ /* 0x000fe200000006ff */
[----:B------:R1:W-:Y:S04]  /*3e00*/  STS [UR6+0x1e0], R9 ;  /* 0x0001e009ff007988 */ /* 0x0003e80008000806 */
[----:B------:R1:W-:Y:S04]  /*3e10*/  STAS [R4.64], R11 ;  /* 0x0000000b04007dbd */ /* 0x0003e8000c0008ff */
[----:B------:R1:W-:Y:S04]  /*3e20*/  ATOMS.OR RZ, [UR5+0x14], R8 ;  /* 0x00001408ffff798c */ /* 0x0003e8000b000005 */
[----:B------:R1:W-:Y:S04]  /*3e30*/  ATOMS.OR RZ, [UR5+0x18], R7 ;  /* 0x00001807ffff798c */ /* 0x0003e8000b000005 */
[----:B------:R1:W-:Y:S02]  /*3e40*/  ATOMS.XOR RZ, [UR5+0x10], R0 ;  /* 0x00001000ffff798c */ /* 0x0003e4000b800005 */
.L_x_71:
[----:B------:R-:W-:Y:S05]  /*3e50*/  BSYNC B0 ;  /* 0x0000000000007941 */ /* 0x000fea0003800000 */
.L_x_70:
[----:B------:R-:W-:Y:S05]  /*3e60*/  BRA.U UP1, `(.L_x_76) ;  /* 0x00000001016c7547 */ /* 0x000fea000b800000 */
[----:B------:R-:W-:-:S03]  /*3e70*/  UMOV UR4, 0xffffffff ;  /* 0xffffffff00047882 */ /* 0x000fc60000000000 */
[----:B------:R-:W-:Y:S05]  /*3e80*/  BRA.DIV UR4, `(.L_x_77) ;  /* 0x0000006204b47947 */ /* 0x000fea000b800000 */
[----:B------:R-:W-:-:S13]  /*3e90*/  ELECT P0, URZ, PT ;  /* 0x0000000000ff782f */ /* 0x000fda0003800000 */
.L_x_178:
[----:B------:R-:W-:Y:S05]  /*3ea0*/  @!P0 BRA `(.L_x_76) ;  /* 0x00000000005c8947 */ /* 0x000fea0003800000 */
[----:B-1----:R-:W1:Y:S02]  /*3eb0*/  LDS R5, [UR5+0x10] ;  /* 0x00001005ff057984 */ /* 0x002e640008000800 */
[----:B-1----:R-:W-:-:S04]  /*3ec0*/  SHF.L.U32 R5, R5, 0x1f, RZ ;  /* 0x0000001f05057819 */ /* 0x002fc800000006ff */
[----:B------:R-:W1:Y:S02]  /*3ed0*/  SYNCS.PHASECHK.TRANS64.TRYWAIT P0, [UR5+0x8], R5 ;  /* 0x00000805ff0075a7 */ /* 0x000e640008001105 */
[----:B-1----:R-:W-:Y:S05]  /*3ee0*/  @P0 BRA `(.L_x_78) ;  /* 0x0000000000080947 */ /* 0x002fea0003800000 */
[----:B------:R-:W1:Y:S02]  /*3ef0*/  SYNCS.PHASECHK.TRANS64.TRYWAIT P0, [UR5+0x8], R5 ;  /* 0x00000805ff0075a7 */ /* 0x000e640008001105 */
[----:B-1----:R-:W-:Y:S05]  /*3f00*/  @!P0 BRA `(.L_x_79) ;  /* 0x0000006000b88947 */ /* 0x002fea0003800000 */
.L_x_78:
[----:B------:R-:W2:Y:S01]  /*3f10*/  LDS R7, [UR6+0x1e0] ;  /* 0x0001e006ff077984 */ /* 0x000ea20008000800 */
[----:B-1----:R-:W-:Y:S02]  /*3f20*/  HFMA2 R0, -RZ, RZ, 0, 5.9604644775390625e-08 ;  /* 0x00000001ff007431 */ /* 0x002fe400000001ff */
[----:B------:R-:W-:Y:S01]  /*3f30*/  IMAD.MOV.U32 R4, RZ, RZ, 0xffff ;  /* 0x0000ffffff047424 */ /* 0x000fe200078e00ff */
[----:B------:R-:W-:Y:S01]  /*3f40*/  UPRMT UR4, UR34, 0x654, UR7 ;  /* 0x0000065422047896 */ /* 0x000fe20008000007 */
[----:B--2---:R-:W-:-:S03]  /*3f50*/  IMAD.SHL.U32 R5, R7, 0x20, RZ ;  /* 0x0000002007057824 */ /* 0x004fc600078e00ff */
[-C--:B------:R-:W-:Y:S02]  /*3f60*/  SHF.L.U32 R4, R4, R7.reuse, RZ ;  /* 0x0000000704047219 */ /* 0x080fe400000006ff */
[----:B------:R-:W-:Y:S01]  /*3f70*/  SHF.L.U32 R7, R0, R7, RZ ;  /* 0x0000000700077219 */ /* 0x000fe200000006ff */
[----:B------:R2:W-:Y:S04]  /*3f80*/  STS [UR6+0x1e0], R5 ;  /* 0x0001e005ff007988 */ /* 0x0005e80008000806 */
[----:B------:R2:W-:Y:S04]  /*3f90*/  ATOMS.OR RZ, [UR5+0x14], R4 ;  /* 0x00001404ffff798c */ /* 0x0005e8000b000005 */
[----:B------:R2:W-:Y:S01]  /*3fa0*/  ATOMS.OR RZ, [UR5+0x18], R7 ;  /* 0x00001807ffff798c */ /* 0x0005e2000b000005 */
[----:B------:R-:W-:Y:S03]  /*3fb0*/  SYNCS.ARRIVE.TRANS64.RED.A1T0 RZ, [UR4], RZ ;  /* 0x000000ffffff79a7 */ /* 0x000fe60008100404 */
[----:B------:R2:W-:Y:S01]  /*3fc0*/  ATOMS.XOR RZ, [UR5+0x10], R0 ;  /* 0x00001000ffff798c */ /* 0x0005e2000b800005 */
[----:B------:R-:W-:Y:S05]  /*3fd0*/  BRA `(.L_x_76) ;  /* 0x0000000000107947 */ /* 0x000fea0003800000 */
.L_x_69:
[----:B------:R-:W-:Y:S02]  /*3fe0*/  MOV R0, 0xffffffff ;  /* 0xffffffff00007802 */ /* 0x000fe40000000f00 */
[----:B------:R-:W-:-:S03]  /*3ff0*/  MOV R4, 0x4020 ;  /* 0x0000402000047802 */ /* 0x000fc60000000f00 */
[----:B------:R1:W-:Y:S04]  /*4000*/  STS [UR6+0x1e0], R0 ;  /* 0x0001e000ff007988 */ /* 0x0003e80008000806 */
[----:B-1---5:R-:W-:Y:S05]  /*4010*/  CALL.REL.NOINC `($__internal_1_$__cuda_sm10x_tcgen05_guardrail_trap_phase_invalid_during_alloc) ;  /* 0x0000006800007944 */ /* 0x022fea0003c00000 */
.L_x_76:
[----:B------:R-:W-:Y:S05]  /*4020*/  WARPSYNC.ALL ;  /* 0x0000000000007948 */ /* 0x000fea0003800000 */
[----:B------:R-:W3:Y:S01]  /*4030*/  S2UR UR4, SR_CgaCtaId ;  /* 0x00000000000479c3 */ /* 0x000ee20000008800 */
[----:B------:R-:W-:Y:S01]  /*4040*/  UMOV UR17, 0x400 ;  /* 0x0000040000117882 */ /* 0x000fe20000000000 */
[----:B------:R-:W-:-:S06]  /*4050*/  NOP ;  /* 0x0000000000007918 */ /* 0x000fcc0000000000 */
[----:B------:R-:W-:Y:S06]  /*4060*/  BAR.ARV 0x6, 0xa0 ;  /* 0x0182800000007b1d */ /* 0x000fec0000002000 */
[----:B------:R-:W4:Y:S01]  /*4070*/  LDCU UR6, c[0x0][0x38c] ;  /* 0x00007180ff0677ac */ /* 0x000f220008000800 */
[----:B------:R-:W-:Y:S01]  /*4080*/  LOP3.LUT R3, R3, 0xffff, RZ, 0xc0, !PT ;  /* 0x0000ffff03037812 */ /* 0x000fe200078ec0ff */
[----:B-1----:R-:W-:Y:S01]  /*4090*/  IMAD.MOV.U32 R9, RZ, RZ, 0x1 ;  /* 0x00000001ff097424 */ /* 0x002fe200078e00ff */
[----:B------:R-:W-:Y:S01]  /*40a0*/  LOP3.LUT R2, R2, 0xffff, RZ, 0xc0, !PT ;  /* 0x0000ffff02027812 */ /* 0x000fe200078ec0ff */
[----:B------:R-:W-:Y:S01]  /*40b0*/  IMAD.MOV.U32 R8, RZ, RZ, RZ ;  /* 0x000000ffff087224 */ /* 0x000fe200078e00ff */
[----:B------:R-:W-:Y:S01]  /*40c0*/  R2UR UR20, R3 ;  /* 0x00000000031472ca */ /* 0x000fe200000e0000 */
[----:B------:R-:W-:Y:S01]  /*40d0*/  UMOV UR24, URZ ;  /* 0x000000ff00187c82 */ /* 0x000fe20008000000 */
[----:B------:R-:W-:-:S02]  /*40e0*/  R2UR UR30, R2 ;  /* 0x00000000021e72ca */ /* 0x000fc400000e0000 */
[----:B------:R-:W-:Y:S01]  /*40f0*/  CS2R R2, SRZ ;  /* 0x0000000000027805 */ /* 0x000fe2000001ff00 */
[----:B------:R-:W-:Y:S01]  /*4100*/  UMOV UR15, URZ ;  /* 0x000000ff000f7c82 */ /* 0x000fe20008000000 */
[----:B---3--:R-:W-:Y:S01]  /*4110*/  ULEA UR17, UR4, UR17, 0x18 ;  /* 0x0000001104117291 */ /* 0x008fe2000f8ec0ff */
[----:B------:R-:W-:Y:S01]  /*4120*/  UMOV UR14, URZ ;  /* 0x000000ff000e7c82 */ /* 0x000fe20008000000 */
[----:B------:R-:W-:Y:S02]  /*4130*/  UISETP.NE.AND UP3, UPT, UR35, URZ, UPT ;  /* 0x000000ff2300728c */ /* 0x000fe4000bf65270 */
[----:B------:R-:W-:Y:S02]  /*4140*/  UIADD3 UR5, UPT, UPT, UR17, 0x8400, URZ ;  /* 0x0000840011057890 */ /* 0x000fe4000fffe0ff */
[----:B------:R-:W-:-:S03]  /*4150*/  UIADD3 UR4, UPT, UPT, UR17, 0x28400, URZ ;  /* 0x0002840011047890 */ /* 0x000fc6000fffe0ff */
[----:B--2---:R-:W1:Y:S01]  /*4160*/  LDS R0, [UR17+0x1e0] ;  /* 0x0001e011ff007984 */ /* 0x004e620008000800 */
[----:B----4-:R-:W-:Y:S02]  /*4170*/  UIADD3 UR6, UPT, UPT, UR6, 0x3f, URZ ;  /* 0x0000003f06067890 */ /* 0x010fe4000fffe0ff */
[----:B------:R-:W-:Y:S02]  /*4180*/  USHF.R.U32.HI UR5, URZ, 0x4, UR5 ;  /* 0x00000004ff057899 */ /* 0x000fe40008011605 */
[----:B------:R-:W-:Y:S02]  /*4190*/  USHF.R.S32.HI UR25, URZ, 0x1f, UR6 ;  /* 0x0000001fff197899 */ /* 0x000fe40008011406 */
[----:B------:R-:W-:Y:S02]  /*41a0*/  USHF.R.U32.HI UR4, URZ, 0x4, UR4 ;  /* 0x00000004ff047899 */ /* 0x000fe40008011604 */
[----:B------:R-:W-:Y:S02]  /*41b0*/  ULEA.HI UR25, UR25, UR6, URZ, 0x6 ;  /* 0x0000000619197291 */ /* 0x000fe4000f8f30ff */
[----:B------:R-:W-:-:S02]  /*41c0*/  ULOP3.LUT UR5, UR5, 0x3fff, URZ, 0xc0, !UPT ;  /* 0x00003fff05057892 */ /* 0x000fc4000f8ec0ff */
[----:B------:R-:W-:Y:S02]  /*41d0*/  USHF.R.S32.HI UR25, URZ, 0x6, UR25 ;  /* 0x00000006ff197899 */ /* 0x000fe40008011419 */
[----:B------:R-:W-:Y:S02]  /*41e0*/  ULOP3.LUT UR22, UR4, 0x3fff, URZ, 0xc0, !UPT ;  /* 0x00003fff04167892 */ /* 0x000fe4000f8ec0ff */
[----:B------:R-:W-:Y:S02]  /*41f0*/  UISETP.LT.AND UP0, UPT, UR25, 0x1, UPT ;  /* 0x000000011900788c */ /* 0x000fe4000bf01270 */
[----:B------:R-:W-:Y:S02]  /*4200*/  ULOP3.LUT UR21, UR5, 0x10000, URZ, 0xfc, !UPT ;  /* 0x0001000005157892 */ /* 0x000fe4000f8efcff */
[----:B------:R-:W-:Y:S02]  /*4210*/  ULOP3.LUT UR22, UR22, 0x10000, URZ, 0xfc, !UPT ;  /* 0x0001000016167892 */ /* 0x000fe4000f8efcff */
[----:B------:R-:W-:Y:S01]  /*4220*/  USEL UR31, UR25, 0x1, !UP0 ;  /* 0x00000001191f7887 */ /* 0x000fe2000c000000 */
[----:B------:R-:W-:Y:S01]  /*4230*/  UMOV UR28, 0x0 ;  /* 0x00000000001c7882 */ /* 0x000fe20000000000 */
[----:B------:R-:W-:Y:S01]  /*4240*/  UMOV UR29, 0x10200010 ;  /* 0x10200010001d7882 */ /* 0x000fe20000000000 */
[----:B------:R-:W-:Y:S01]  /*4250*/  UMOV UR26, 0x0 ;  /* 0x00000000001a7882 */ /* 0x000fe20000000000 */
[----:B------:R-:W-:Y:S01]  /*4260*/  UMOV UR27, 0x10200010 ;  /* 0x10200010001b7882 */ /* 0x000fe20000000000 */
[----:B-1----:R-:W-:-:S15]  /*4270*/  R2UR UR32, R0 ;  /* 0x00000000002072ca */ /* 0x002fde00000e0000 */
.L_x_87:
[C---:B------:R-:W-:Y:S02]  /*4280*/  LEA R0, R8.reuse, UR17, 0x3 ;  /* 0x0000001108007c11 */ /* 0x040fe4000f8e18ff */
[----:B------:R-:W-:Y:S02]  /*4290*/  SHF.L.U32 R5, R3, 0x1f, RZ ;  /* 0x0000001f03057819 */ /* 0x000fe400000006ff */
[----:B------:R-:W-:Y:S02]  /*42a0*/  LEA R4, R8, UR17, 0x4 ;  /* 0x0000001108047c11 */ /* 0x000fe4000f8e20ff */
[----:B------:R-:W1:Y:S02]  /*42b0*/  SYNCS.PHASECHK.TRANS64.TRYWAIT P0, [R0+URZ+0x130], R5 ;  /* 0x00013005000075a7 */ /* 0x000e6400080011ff */
[----:B-1-3--:R-:W-:Y:S05]  /*42c0*/  @!P0 BRA `(.L_x_80) ;  /* 0x0000005c00e08947 */ /* 0x00afea0003800000 */
.L_x_179:
[----:B-1----:R-:W1:Y:S01]  /*42d0*/  LDS.128 R4, [R4+0x1c0] ;  /* 0x0001c00004047984 */ /* 0x002e620000000c00 */
[----:B------:R-:W-:Y:S02]  /*42e0*/  VIADD R0, R0, 0x140 ;  /* 0x0000014000007836 */ /* 0x000fe40000000000 */
[----:B------:R-:W-:Y:S01]  /*42f0*/  VIADD R8, R8, 0x1 ;  /* 0x0000000108087836 */ /* 0x000fe20000000000 */
[----:B------:R-:W-:Y:S01]  /*4300*/  @!PT LDS RZ, [RZ] ;  /* 0x00000000fffff984 */ /* 0x000fe20000000800 */
[----:B------:R-:W-:Y:S01]  /*4310*/  @!PT LDS RZ, [RZ] ;  /* 0x00000000fffff984 */ /* 0x000fe20000000800 */
[----:B------:R-:W-:Y:S01]  /*4320*/  @!PT LDS RZ, [RZ] ;  /* 0x00000000fffff984 */ /* 0x000fe20000000800 */
[----:B------:R-:W-:Y:S01]  /*4330*/  @!PT LDS RZ, [RZ] ;  /* 0x00000000fffff984 */ /* 0x000fe20000000800 */
[----:B------:R2:W-:Y:S06]  /*4340*/  MEMBAR.ALL.CTA ;  /* 0x0000000000007992 */ /* 0x0005ec0000008000 */
[----:B--2---:R-:W2:Y:S01]  /*4350*/  FENCE.VIEW.ASYNC.S ;  /* 0x00000000000073c6 */ /* 0x004ea20000000000 */
[----:B------:R-:W-:-:S04]  /*4360*/  PRMT R0, RZ, 0x654, R0 ;  /* 0x00000654ff007816 */ /* 0x000fc80000000000 */
[----:B--2---:R2:W-:Y:S01]  /*4370*/  SYNCS.ARRIVE.TRANS64.RED.A1T0 RZ, [R0+URZ], RZ ;  /* 0x000000ff00ff79a7 */ /* 0x0045e200081004ff */
[----:B-1----:R-:W-:Y:S01]  /*4380*/  LOP3.LUT P1, RZ, R6, 0x1, RZ, 0xc0, !PT ;  /* 0x0000000106ff7812 */ /* 0x002fe2000782c0ff */
[----:B--2---:R-:W-:-:S12]  /*4390*/  BRA.U UP3, `(.L_x_81) ;  /* 0x0000000103e07547 */ /* 0x004fd8000b800000 */
[----:B------:R-:W1:Y:S01]  /*43a0*/  LDCU UR4, c[0x0][0x38c] ;  /* 0x00007180ff0477ac */ /* 0x000e620008000800 */
[----:B------:R-:W-:Y:S02]  /*43b0*/  PLOP3.LUT P2, PT, PT, PT, PT, 0x80, 0x8 ;  /* 0x000000000008781c */ /* 0x000fe40003f4f070 */
[----:B------:R-:W-:Y:S01]  /*43c0*/  SHF.L.U32 R5, R9, 0x1f, RZ ;  /* 0x0000001f09057819 */ /* 0x000fe200000006ff */
[----:B------:R-:W-:Y:S02]  /*43d0*/  ULEA UR23, UR24, UR17, 0x3 ;  /* 0x0000001118177291 */ /* 0x000fe4000f8e18ff */
[----:B------:R-:W-:Y:S02]  /*43e0*/  ULEA UR18, UR24, UR32, 0x7 ;  /* 0x0000002018127291 */ /* 0x000fe4000f8e38ff */
[----:B-1----:R-:W-:-:S06]  /*43f0*/  UISETP.GE.AND UP0, UPT, UR4, 0x1, UPT ;  /* 0x000000010400788c */ /* 0x002fcc000bf06270 */
[----:B------:R-:W-:-:S05]  /*4400*/  PLOP3.LUT P0, PT, PT, PT, UP0, 0x80, 0x8 ;  /* 0x000000000008781c */ /* 0x000fca0003f0f008 */
[----:B------:R-:W-:-:S08]  /*4410*/  @UP0 ULEA UR4, UR15, UR17, 0x3 ;  /* 0x000000110f040291 */ /* 0x000fd0000f8e18ff */
[----:B------:R-:W-:-:S04]  /*4420*/  @P0 SHF.L.U32 R0, R2, 0x1f, RZ ;  /* 0x0000001f02000819 */ /* 0x000fc800000006ff */
[----:B------:R1:W2:Y:S01]  /*4430*/  @P0 SYNCS.PHASECHK.TRANS64.TRYWAIT P2, [UR4], R0 ;  /* 0x00000000ff0005a7 */ /* 0x0002a20008041104 */
[----:B------:R-:W3:Y:S02]  /*4440*/  SYNCS.PHASECHK.TRANS64.TRYWAIT P0, [UR23+0x170], R5 ;  /* 0x00017005ff0075a7 */ /* 0x000ee40008001117 */
[----:B-123--:R-:W-:Y:S05]  /*4450*/  @!P0 BRA `(.L_x_82) ;  /* 0x0000005c00908947 */ /* 0x00efea0003800000 */
.L_x_181:
[----:B------:R-:W-:Y:S01]  /*4460*/  UMOV UR19, UR14 ;  /* 0x0000000e00137c82 */ /* 0x000fe20008000000 */
[----:B------:R-:W-:Y:S05]  /*4470*/  BRA.U !UP0, `(.L_x_83) ;  /* 0x0000000108987547 */ /* 0x000fea000b800000 */
[----:B------:R-:W-:Y:S02]  /*4480*/  UIADD3 UR19, UPT, UPT, UR31, UR14, URZ ;  /* 0x0000000e1f137290 */ /* 0x000fe4000fffe0ff */
[----:B------:R-:W-:Y:S01]  /*4490*/  UPLOP3.LUT UP2, UPT, UPT, UPT, UPT, 0x40, 0x4 ;  /* 0x000000000004789c */ /* 0x000fe20003f4e870 */
[----:B------:R-:W-:Y:S01]  /*44a0*/  UMOV UR16, UR25 ;  /* 0x0000001900107c82 */ /* 0x000fe20008000000 */
[----:B------:R-:W-:-:S09]  /*44b0*/  UMOV UR6, UR15 ;  /* 0x0000000f00067c82 */ /* 0x000fd20008000000 */
.L_x_86:
[----:B--2---:R-:W-:Y:S01]  /*44c0*/  ULEA UR5, UR6, UR17, 0x3 ;  /* 0x0000001106057291 */ /* 0x004fe2000f8e18ff */
[----:B---3--:R-:W-:Y:S11]  /*44d0*/  @P2 BRA `(.L_x_84) ;  /* 0x00000000000c2947 */ /* 0x008ff60003800000 */
[----:B-1----:R-:W-:Y:S04]  /*44e0*/  SHF.L.U32 R5, R2, 0x1f, RZ ;  /* 0x0000001f02057819 */ /* 0x002fe800000006ff */
[----:B------:R-:W1:Y:S02]  /*44f0*/  SYNCS.PHASECHK.TRANS64.TRYWAIT P0, [UR5], R5 ;  /* 0x00000005ff0075a7 */ /* 0x000e640008001105 */
[----:B-1----:R-:W-:Y:S05]  /*4500*/  @!P0 BRA `(.L_x_85) ;  /* 0x0000005c007c8947 */ /* 0x002fea0003800000 */
.L_x_84:
[----:B------:R-:W-:Y:S01]  /*4510*/  UISETP.NE.AND UP0, UPT, UR16, 0x1, UPT ;  /* 0x000000011000788c */ /* 0x000fe2000bf05270 */
[----:B------:R-:W-:Y:S01]  /*4520*/  PLOP3.LUT P2, PT, PT, PT, PT, 0x80, 0x8 ;  /* 0x000000000008781c */ /* 0x000fe20003f4f070 */
[----:B------:R-:W-:Y:S02]  /*4530*/  UIADD3 UR4, UPT, UPT, UR6, 0x1, URZ ;  /* 0x0000000106047890 */ /* 0x000fe4000fffe0ff */
[----:B------:R-:W-:Y:S02]  /*4540*/  ULEA UR12, UR6, UR22, 0x8 ;  /* 0x00000016060c7291 */ /* 0x000fe4000f8e40ff */
[----:B------:R-:W-:Y:S01]  /*4550*/  UISETP.NE.AND UP1, UPT, UR4, 0x10, UPT ;  /* 0x000000100400788c */ /* 0x000fe2000bf25270 */
[----:B------:R-:W-:Y:S01]  /*4560*/  PLOP3.LUT P0, PT, PT, PT, UP0, 0x80, 0x8 ;  /* 0x000000000008781c */ /* 0x000fe20003f0f008 */
[----:B------:R-:W-:Y:S02]  /*4570*/  UIADD3 UR10, UPT, UPT, UR12, 0x2, URZ ;  /* 0x000000020c0a7890 */ /* 0x000fe4000fffe0ff */
[----:B------:R-:W-:Y:S02]  /*4580*/  USEL UR7, URZ, 0x1, UP1 ;  /* 0x00000001ff077887 */ /* 0x000fe40008800000 */
[----:B------:R-:W-:Y:S02]  /*4590*/  USEL UR15, UR4, URZ, UP1 ;  /* 0x000000ff040f7287 */ /* 0x000fe40008800000 */
[----:B------:R-:W-:Y:S02]  /*45a0*/  UIADD3 UR14, UPT, UPT, UR14, 0x1, URZ ;  /* 0x000000010e0e7890 */ /* 0x000fe4000fffe0ff */
[----:B------:R-:W-:Y:S01]  /*45b0*/  @UP0 ULEA UR4, UR15, UR17, 0x3 ;  /* 0x000000110f040291 */ /* 0x000fe2000f8e18ff */
[----:B------:R-:W-:Y:S01]  /*45c0*/  LOP3.LUT R2, R2, UR7, RZ, 0x3c, !PT ;  /* 0x0000000702027c12 */ /* 0x000fe2000f8e3cff */
[----:B------:R-:W-:Y:S01]  /*45d0*/  UIADD3 UR7, UPT, UPT, UR5, 0x80, URZ ;  /* 0x0000008005077890 */ /* 0x000fe2000fffe0ff */
[----:B------:R-:W-:Y:S02]  /*45e0*/  UMOV UR13, 0x80004020 ;  /* 0x80004020000d7882 */ /* 0x000fe40000000000 */
[----:B-1----:R-:W-:Y:S01]  /*45f0*/  @P0 SHF.L.U32 R0, R2, 0x1f, RZ ;  /* 0x0000001f02000819 */ /* 0x002fe200000006ff */
[----:B------:R-:W-:Y:S01]  /*4600*/  UMOV UR5, 0x80004020 ;  /* 0x8000402000057882 */ /* 0x000fe20000000000 */
[----:B------:R-:W-:Y:S01]  /*4610*/  UMOV UR11, 0x80004020 ;  /* 0x80004020000b7882 */ /* 0x000fe20000000000 */
[----:B------:R-:W-:Y:S01]  /*4620*/  UMOV UR9, 0x80004020 ;  /* 0x8000402000097882 */ /* 0x000fe20000000000 */
[----:B------:R2:W3:Y:S01]  /*4630*/  @P0 SYNCS.PHASECHK.TRANS64.TRYWAIT P2, [UR4], R0 ;  /* 0x00000000ff0005a7 */ /* 0x0004e20008041104 */
[----:B------:R-:W-:Y:S02]  /*4640*/  ULEA UR4, UR6, UR21, 0x9 ;  /* 0x0000001506047291 */ /* 0x000fe4000f8e48ff */
[----:B------:R-:W-:Y:S02]  /*4650*/  UISETP.NE.AND UP0, UPT, UR14, UR19, UPT ;  /* 0x000000130e00728c */ /* 0x000fe4000bf05270 */
[----:B------:R-:W-:Y:S02]  /*4660*/  UIADD3 UR8, UPT, UPT, UR4, 0x2, URZ ;  /* 0x0000000204087890 */ /* 0x000fe4000fffe0ff */
[----:B------:R-:W-:Y:S01]  /*4670*/  UIADD3 UR16, UPT, UPT, UR16, -0x1, URZ ;  /* 0xffffffff10107890 */ /* 0x000fe2000fffe0ff */
[----:B------:R-:W-:Y:S02]  /*4680*/  UMOV UR6, UR15 ;  /* 0x0000000f00067c82 */ /* 0x000fe40008000000 */
[----:B------:R2:W-:Y:S01]  /*4690*/  UTCQMMA.2CTA gdesc[UR4], gdesc[UR12], tmem[UR18], tmem[UR28], idesc[UR29], UP2 ;  /* 0x00ff1c0c040075ea */ /* 0x0005e20009200312 */
[----:B------:R-:W-:Y:S03]  /*46a0*/  UPLOP3.LUT UP2, UPT, UPT, UPT, UPT, 0x80, 0x8 ;  /* 0x000000000008789c */ /* 0x000fe60003f4f070 */
[----:B------:R2:W-:Y:S01]  /*46b0*/  UTCQMMA.2CTA gdesc[UR8], gdesc[UR10], tmem[UR18], tmem[UR26], idesc[UR27], UPT ;  /* 0x00ff1a0a080075ea */ /* 0x0005e2000ba00312 */
[----:B------:R2:W-:Y:S01]  /*46c0*/  UTCBAR.2CTA.MULTICAST [UR7], URZ, UR20 ;  /* 0x000000ff070073e9 */ /* 0x0005e20008200814 */
[----:B------:R-:W-:Y:S06]  /*46d0*/  BRA.U UP0, `(.L_x_86) ;  /* 0xfffffffd00787547 */ /* 0x000fec000b83ffff */
.L_x_83:
[----:B--2---:R-:W-:Y:S01]  /*46e0*/  UIADD3 UR4, UPT, UPT, UR23, 0x150, URZ ;  /* 0x0000015017047890 */ /* 0x004fe2000fffe0ff */
[----:B------:R-:W-:-:S08]  /*46f0*/  UMOV UR14, UR19 ;  /* 0x00000013000e7c82 */ /* 0x000fd00008000000 */
[----:B------:R2:W-:Y:S01]  /*4700*/  UTCBAR.2CTA.MULTICAST [UR4], URZ, UR30 ;  /* 0x000000ff040073e9 */ /* 0x0005e2000820081e */
[----:B------:R-:W-:Y:S02]  /*4710*/  NOP ;  /* 0x0000000000007918 */ /* 0x000fe40000000000 */
.L_x_81:
[----:B--2---:R-:W-:Y:S01]  /*4720*/  UIADD3 UR4, UPT, UPT, UR24, 0x1, URZ ;  /* 0x0000000118047890 */ /* 0x004fe2000fffe0ff */
[----:B------:R-:W-:-:S03]  /*4730*/  ISETP.NE.AND P0, PT, R8, 0x2, PT ;  /* 0x000000020800780c */ /* 0x000fc60003f05270 */
[----:B------:R-:W-:Y:S01]  /*4740*/  UISETP.NE.AND UP0, UPT, UR4, 0x4, UPT ;  /* 0x000000040400788c */ /* 0x000fe2000bf05270 */
[----:B-1----:R-:W-:Y:S02]  /*4750*/  SEL R0, RZ, 0x1, P0 ;  /* 0x00000001ff007807 */ /* 0x002fe40000000000 */
[----:B------:R-:W-:Y:S01]  /*4760*/  SEL R8, R8, RZ, P0 ;  /* 0x000000ff08087207 */ /* 0x000fe20000000000 */
[----:B------:R-:W-:Y:S01]  /*4770*/  USEL UR5, URZ, 0x1, UP0 ;  /* 0x00000001ff057887 */ /* 0x000fe20008000000 */
[----:B------:R-:W-:Y:S01]  /*4780*/  LOP3.LUT R3, R3, R0, RZ, 0x3c, !PT ;  /* 0x0000000003037212 */ /* 0x000fe200078e3cff */
[----:B------:R-:W-:-:S04]  /*4790*/  USEL UR24, UR4, URZ, UP0 ;  /* 0x000000ff04187287 */ /* 0x000fc80008000000 */
[----:B------:R-:W-:Y:S01]  /*47a0*/  LOP3.LUT R9, R9, UR5, RZ, 0x3c, !PT ;  /* 0x0000000509097c12 */ /* 0x000fe2000f8e3cff */
[----:B------:R-:W-:Y:S07]  /*47b0*/  @P1 BRA `(.L_x_87) ;  /* 0xfffffff800b01947 */ /* 0x000fee000383ffff */
[----:B------:R-:W1:Y:S01]  /*47c0*/  S2UR UR8, SR_CgaCtaId ;  /* 0x00000000000879c3 */ /* 0x000e620000008800 */
[----:B------:R-:W-:Y:S01]  /*47d0*/  ELECT P0, URZ, PT ;  /* 0x0000000000ff782f */ /* 0x000fe20003800000 */
[----:B------:R-:W-:Y:S01]  /*47e0*/  HFMA2 R0, -RZ, RZ, 0, 5.9604644775390625e-08 ;  /* 0x00000001ff007431 */ /* 0x000fe200000001ff */
[----:B------:R-:W-:-:S05]  /*47f0*/  UMOV UR4, 0x40 ;  /* 0x0000004000047882 */ /* 0x000fca0000000000 */
[----:B------:R-:W-:Y:S01]  /*4800*/  UVIRTCOUNT.DEALLOC.SMPOOL 0x80 ;  /* 0x000000800000784c */ /* 0x000fe20000000000 */
[----:B------:R-:W-:Y:S02]  /*4810*/  UISETP.NE.AND UP1, UPT, UR35, URZ, UPT ;  /* 0x000000ff2300728c */ /* 0x000fe4000bf25270 */
[----:B-1----:R-:W-:-:S09]  /*4820*/  ULEA UR8, UR8, UR4, 0x18 ;  /* 0x0000000408087291 */ /* 0x002fd2000f8ec0ff */
[----:B------:R1:W-:Y:S01]  /*4830*/  @P0 STS.U8 [UR8+0x1c], R0 ;  /* 0x00001c00ff000988 */ /* 0x0003e20008000008 */
[----:B------:R-:W-:Y:S05]  /*4840*/  BRA.U UP1, `(.L_x_88) ;  /* 0x0000000101a07547 */ /* 0x000fea000b800000 */
[----:B------:R-:W-:Y:S01]  /*4850*/  UIADD3 UR7, UPT, UPT, UR17, 0x170, URZ ;  /* 0x0000017011077890 */ /* 0x000fe2000fffe0ff */
[----:B------:R-:W-:-:S03]  /*4860*/  SHF.L.U32 R3, R9, 0x1f, RZ ;  /* 0x0000001f09037819 */ /* 0x000fc600000006ff */
[----:B------:R-:W-:-:S09]  /*4870*/  ULEA UR4, UR24, UR7, 0x3 ;  /* 0x0000000718047291 */ /* 0x000fd2000f8e18ff */
[----:B------:R-:W2:Y:S02]  /*4880*/  SYNCS.PHASECHK.TRANS64.TRYWAIT P0, [UR4], R3 ;  /* 0x00000003ff0075a7 */ /* 0x000ea40008001104 */
[----:B--2---:R-:W-:Y:S05]  /*4890*/  @!P0 BRA `(.L_x_89) ;  /* 0x0000005800b08947 */ /* 0x004fea0003800000 */
.L_x_184:
        /* <DEDUP_REMOVED lines=9> */
.L_x_186:
        /* <DEDUP_REMOVED lines=9> */
.L_x_188:
[----:B------:R-:W-:-:S04]  /*49c0*/  UIADD3 UR4, UPT, UPT, UR4, 0x1, URZ ;  /* 0x0000000104047890 */ /* 0x000fc8000fffe0ff */
[----:B------:R-:W-:-:S04]  /*49d0*/  UISETP.NE.AND UP0, UPT, UR4, 0x4, UPT ;  /* 0x000000040400788c */ /* 0x000fc8000bf05270 */
[----:B------:R-:W-:Y:S02]  /*49e0*/  USEL UR5, URZ, 0x1, UP0 ;  /* 0x00000001ff057887 */ /* 0x000fe40008000000 */
[----:B------:R-:W-:-:S04]  /*49f0*/  USEL UR4, UR4, URZ, UP0 ;  /* 0x000000ff04047287 */ /* 0x000fc80008000000 */
[----:B------:R-:W-:Y:S01]  /*4a00*/  ULEA UR4, UR4, UR7, 0x3 ;  /* 0x0000000704047291 */ /* 0x000fe2000f8e18ff */
[----:B-1----:R-:W-:-:S04]  /*4a10*/  LOP3.LUT R3, R2, UR5, RZ, 0x3c, !PT ;  /* 0x0000000502037c12 */ /* 0x002fc8000f8e3cff */
[----:B------:R-:W-:Y:S01]  /*4a20*/  SHF.L.U32 R3, R3, 0x1f, RZ ;  /* 0x0000001f03037819 */ /* 0x000fe200000006ff */
[----:B------:R-:W-:-:S04]  /*4a30*/  IMAD.U32 R0, RZ, RZ, UR4 ;  /* 0x00000004ff007e24 */ /* 0x000fc8000f8e00ff */
[----:B------:R1:W2:Y:S03]  /*4a40*/  SYNCS.PHASECHK.TRANS64.TRYWAIT P0, [R0+URZ], R3 ;  /* 0x00000003000075a7 */ /* 0x0002a600080011ff */
[----:B--2---:R-:W-:Y:S05]  /*4a50*/  @!P0 NANOSLEEP.SYNCS 0x989680 ;  /* 0x009896800000895d */ /* 0x004fea0003900000 */
[----:B------:R-:W2:Y:S02]  /*4a60*/  @!P0 SYNCS.PHASECHK.TRANS64 P0, [R0+URZ], R3 ;  /* 0x00000003000085a7 */ /* 0x000ea400080010ff */
[----:B--2---:R-:W-:Y:S05]  /*4a70*/  @P0 BRA `(.L_x_92) ;  /* 0x0000000000200947 */ /* 0x004fea0003800000 */
.L_x_93:
[----:B--2---:R2:W4:Y:S02]  /*4a80*/  SYNCS.PHASECHK.TRANS64.TRYWAIT P0, [R0+URZ], R3 ;  /* 0x00000003000075a7 */ /* 0x00452400080011ff */
[----:B----4-:R-:W-:Y:S05]  /*4a90*/  @!P0 NANOSLEEP.SYNCS 0x989680 ;  /* 0x009896800000895d */ /* 0x010fea0003900000 */
[----:B------:R-:W4:Y:S02]  /*4aa0*/  @!P0 SYNCS.PHASECHK.TRANS64 P0, [R0+URZ], R3 ;  /* 0x00000003000085a7 */ /* 0x000f2400080010ff */
[----:B----4-:R-:W-:Y:S05]  /*4ab0*/  @!P0 BRA `(.L_x_93) ;  /* 0xfffffffc00f08947 */ /* 0x010fea000383ffff */
[----:B------:R-:W-:Y:S05]  /*4ac0*/  BRA `(.L_x_92) ;  /* 0x00000000000c7947 */ /* 0x000fea0003800000 */
.L_x_88:
[----:B------:R-:W-:-:S04]  /*4ad0*/  UIADD3 UR4, UPT, UPT, UR17, 0x1b0, URZ ;  /* 0x000001b011047890 */ /* 0x000fc8000fffe0ff */
[----:B------:R-:W-:-:S09]  /*4ae0*/  UPRMT UR4, UR34, 0x654, UR4 ;  /* 0x0000065422047896 */ /* 0x000fd20008000004 */
[----:B------:R-:W-:Y:S03]  /*4af0*/  SYNCS.ARRIVE.TRANS64.RED.A1T0 RZ, [UR4], RZ ;  /* 0x000000ffffff79a7 */ /* 0x000fe60008100404 */
.L_x_92:
[----:B-12---:R-:W-:Y:S01]  /*4b00*/  SHF.L.U32 R3, RZ, 0x1f, RZ ;  /* 0x0000001fff037819 */ /* 0x006fe200000006ff */
[----:B------:R-:W-:Y:S01]  /*4b10*/  UIADD3 UR4, UPT, UPT, UR17, 0x1b0, URZ ;  /* 0x000001b011047890 */ /* 0x000fe2000fffe0ff */
[----:B------:R-:W-:Y:S02]  /*4b20*/  PLOP3.LUT P0, PT, PT, PT, UP1, 0x80, 0x8 ;  /* 0x000000000008781c */ /* 0x000fe40003f0f018 */
[----:B------:R-:W1:Y:S02]  /*4b30*/  SYNCS.PHASECHK.TRANS64.TRYWAIT P1, [UR17+0x1b0], R3 ;  /* 0x0001b003ff0075a7 */ /* 0x000e640008021111 */
[----:B-1----:R-:W-:Y:S09]  /*4b40*/  @!P1 BRA `(.L_x_94) ;  /* 0x00000058004c9947 */ /* 0x002ff20003800000 */
.L_x_190:
[----:B------:R-:W-:Y:S01]  /*4b50*/  @!UP1 UPRMT UR4, UR34, 0x654, UR4 ;  /* 0x0000065422049896 */ /* 0x000fe20008000004 */
[----:B------:R-:W-:Y:S01]  /*4b60*/  UMOV UR5, 0xffff ;  /* 0x0000ffff00057882 */ /* 0x000fe20000000000 */
[----:B------:R-:W-:-:S07]  /*4b70*/  UMOV UR6, 0x1 ;  /* 0x0000000100067882 */ /* 0x000fce0000000000 */
[----:B------:R-:W-:Y:S01]  /*4b80*/  @!P0 SYNCS.ARRIVE.TRANS64.RED.A1T0 RZ, [UR4], RZ ;  /* 0x000000ffffff89a7 */ /* 0x000fe20008100404 */
[----:B------:R-:W-:Y:S01]  /*4b90*/  NOP ;  /* 0x0000000000007918 */ /* 0x000fe20000000000 */
[----:B-1----:R-:W1:Y:S01]  /*4ba0*/  LDS R0, [UR8+0x14] ;  /* 0x00001408ff007984 */ /* 0x002e620008000800 */
[----:B------:R-:W-:-:S04]  /*4bb0*/  ULOP3.LUT UR4, UR32, 0xffff, URZ, 0xc0, !UPT ;  /* 0x0000ffff20047892 */ /* 0x000fc8000f8ec0ff */
[----:B------:R-:W-:-:S04]  /*4bc0*/  USHF.R.U32.HI UR4, URZ, 0x5, UR4 ;  /* 0x00000005ff047899 */ /* 0x000fc80008011604 */
[----:B------:R-:W-:Y:S02]  /*4bd0*/  USHF.L.U32 UR5, UR5, UR4, URZ ;  /* 0x0000000405057299 */ /* 0x000fe400080006ff */
[----:B------:R-:W-:-:S04]  /*4be0*/  USHF.L.U32 UR4, UR6, UR4, URZ ;  /* 0x0000000406047299 */ /* 0x000fc800080006ff */
[----:B-1----:R-:W-:-:S04]  /*4bf0*/  LOP3.LUT R0, R0, UR5, RZ, 0xc0, !PT ;  /* 0x0000000500007c12 */ /* 0x002fc8000f8ec0ff */
[----:B------:R-:W-:-:S13]  /*4c00*/  ISETP.NE.AND P0, PT, R0, UR5, PT ;  /* 0x0000000500007c0c */ /* 0x000fda000bf05270 */
[----:B------:R-:W-:Y:S05]  /*4c10*/  @P0 BRA `(.L_x_95) ;  /* 0x0000000000580947 */ /* 0x000fea0003800000 */
[----:B------:R-:W1:Y:S02]  /*4c20*/  LDS R0, [UR8+0x18] ;  /* 0x00001808ff007984 */ /* 0x000e640008000800 */
[----:B-1----:R-:W-:-:S04]  /*4c30*/  LOP3.LUT R0, R0, UR4, RZ, 0xc0, !PT ;  /* 0x0000000400007c12 */ /* 0x002fc8000f8ec0ff */
[----:B------:R-:W-:-:S13]  /*4c40*/  ISETP.NE.AND P0, PT, R0, UR4, PT ;  /* 0x0000000400007c0c */ /* 0x000fda000bf05270 */
[----:B------:R-:W-:Y:S05]  /*4c50*/  @P0 BRA `(.L_x_96) ;  /* 0x00000000003c0947 */ /* 0x000fea0003800000 */
[----:B------:R-:W1:Y:S01]  /*4c60*/  S2R R2, SR_LANEID ;  /* 0x0000000000027919 */ /* 0x000e620000000000 */
[----:B------:R-:W-:Y:S01]  /*4c70*/  ULOP3.LUT UR5, URZ, UR5, URZ, 0x33, !UPT ;  /* 0x00000005ff057292 */ /* 0x000fe2000f8e33ff */
[----:B------:R-:W-:Y:S01]  /*4c80*/  LOP3.LUT R4, RZ, UR4, RZ, 0x33, !PT ;  /* 0x00000004ff047c12 */ /* 0x000fe2000f8e33ff */
[----:B------:R-:W-:Y:S02]  /*4c90*/  VOTEU.ANY UR4, UPT, PT ;  /* 0x0000000000047886 */ /* 0x000fe400038e0100 */
[----:B------:R-:W-:Y:S01]  /*4ca0*/  UFLO.U32 UR4, UR4 ;  /* 0x00000004000472bd */ /* 0x000fe200080e0000 */
[----:B------:R-:W2:Y:S01]  /*4cb0*/  REDUX UR6, R4 ;  /* 0x00000000040673c4 */ /* 0x000ea20000000000 */
[----:B------:R-:W-:-:S06]  /*4cc0*/  IMAD.U32 R0, RZ, RZ, UR5 ;  /* 0x00000005ff007e24 */ /* 0x000fcc000f8e00ff */
[----:B------:R4:W-:Y:S01]  /*4cd0*/  UTCATOMSWS.AND URZ, UR5 ;  /* 0x0000000500ff79e3 */ /* 0x0009e20008000000 */
[----:B------:R-:W3:Y:S01]  /*4ce0*/  REDUX UR7, R0 ;  /* 0x00000000000773c4 */ /* 0x000ee20000000000 */
[----:B-1----:R-:W-:Y:S01]  /*4cf0*/  ISETP.EQ.U32.AND P0, PT, R2, UR4, PT ;  /* 0x0000000402007c0c */ /* 0x002fe2000bf02070 */
[----:B--2---:R-:W-:Y:S01]  /*4d00*/  IMAD.U32 R2, RZ, RZ, UR6 ;  /* 0x00000006ff027e24 */ /* 0x004fe2000f8e00ff */
[----:B---3--:R-:W-:-:S11]  /*4d10*/  MOV R3, UR7 ;  /* 0x0000000700037c02 */ /* 0x008fd60008000f00 */
[----:B------:R4:W-:Y:S04]  /*4d20*/  @P0 ATOMS.AND RZ, [UR8+0x14], R3 ;  /* 0x00001403ffff098c */ /* 0x0009e8000a800008 */
[----:B------:R4:W-:Y:S01]  /*4d30*/  @P0 ATOMS.AND RZ, [UR8+0x18], R2 ;  /* 0x00001802ffff098c */ /* 0x0009e2000a800008 */
[----:B------:R-:W-:Y:S05]  /*4d40*/  BRA `(.L_x_97) ;  /* 0x0000000000147947 */ /* 0x000fea0003800000 */
.L_x_96:
[----:B------:R-:W-:Y:S02]  /*4d50*/  MOV R2, 0x4d70 ;  /* 0x00004d7000027802 */ /* 0x000fe40000000f00 */
[----:B---3-5:R-:W-:Y:S05]  /*4d60*/  CALL.REL.NOINC `($__internal_0_$__cuda_sm10x_tcgen05_guardrail_trap_col_being_dealloced_not_returned_by_alloc) ;  /* 0x0000005800a07944 */ /* 0x028fea0003c00000 */
[----:B------:R-:W-:Y:S05]  /*4d70*/  BRA `(.L_x_97) ;  /* 0x0000000000087947 */ /* 0x000fea0003800000 */
.L_x_95:
[----:B------:R-:W-:Y:S02]  /*4d80*/  MOV R2, 0x4da0 ;  /* 0x00004da000027802 */ /* 0x000fe40000000f00 */
[----:B---3-5:R-:W-:Y:S05]  /*4d90*/  CALL.REL.NOINC `($__internal_2_$__cuda_sm10x_tcgen05_guardrail_trap_unallocated_columns_being_dealloced) ;  /* 0x0000005800ac7944 */ /* 0x028fea0003c00000 */
.L_x_97:
[----:B------:R-:W-:Y:S01]  /*4da0*/  NOP ;  /* 0x0000000000007918 */ /* 0x000fe20000000000 */
[----:B----4-:R-:W-:Y:S05]  /*4db0*/  EXIT ;  /* 0x000000000000794d */ /* 0x010fea0003800000 */
.L_x_68:
[----:B------:R-:W-:-:S09]  /*4dc0*/  UISETP.NE.OR UP0, UPT, UR21, 0x3, !UP3 ;  /* 0x000000031500788c */ /* 0x000fd2000df05670 */
[----:B------:R-:W-:Y:S05]  /*4dd0*/  BRA.U UP0, `(.L_x_98) ;  /* 0x0000000d007c7547 */ /* 0x000fea000b800000 */
[----:B------:R-:W1:Y:S01]  /*4de0*/  LDCU UR32, c[0x0][0x370] ;  /* 0x00006e00ff2077ac */ /* 0x000e620008000800 */
[----:B------:R-:W2:Y:S01]  /*4df0*/  LDC.64 R16, c[0x0][0x348] ;  /* 0x0000d200ff107b82 */ /* 0x000ea20000000a00 */
[----:B------:R-:W-:Y:S02]  /*4e00*/  HFMA2 R13, -RZ, RZ, 0, 0 ;  /* 0x00000000ff0d7431 */ /* 0x000fe400000001ff */
[----:B------:R-:W-:Y:S01]  /*4e10*/  IMAD.MOV.U32 R15, RZ, RZ, 0x1 ;  /* 0x00000001ff0f7424 */ /* 0x000fe200078e00ff */
[----:B------:R-:W1:Y:S01]  /*4e20*/  LDCU.128 UR28, c[0x0][0xb10] ;  /* 0x00016200ff1c77ac */ /* 0x000e620008000c00 */
[----:B------:R-:W-:Y:S01]  /*4e30*/  IMAD.MOV.U32 R14, RZ, RZ, RZ ;  /* 0x000000ffff0e7224 */ /* 0x000fe200078e00ff */
[----:B------:R-:W-:Y:S01]  /*4e40*/  MOV R7, 0x2000 ;  /* 0x0000200000077802 */ /* 0x000fe20000000f00 */
[----:B------:R-:W3:Y:S01]  /*4e50*/  LDCU UR27, c[0x0][0x374] ;  /* 0x00006e80ff1b77ac */ /* 0x000ee20008000800 */
[----:B------:R-:W4:Y:S01]  /*4e60*/  LDC.64 R2, c[0x0][0x888] ;  /* 0x00022200ff027b82 */ /* 0x000f220000000a00 */
[----:B------:R-:W3:Y:S01]  /*4e70*/  LDCU UR15, c[0x0][0xb0c] ;  /* 0x00016180ff0f77ac */ /* 0x000ee20008000800 */
[----:B------:R-:W2:Y:S06]  /*4e80*/  LDCU UR39, c[0x0][0xb20] ;  /* 0x00016400ff2777ac */ /* 0x000eac0008000800 */
[----:B------:R-:W4:Y:S01]  /*4e90*/  LDC.64 R4, c[0x0][0x890] ;  /* 0x00022400ff047b82 */ /* 0x000f220000000a00 */
[----:B------:R-:W2:Y:S01]  /*4ea0*/  LDCU UR4, c[0x0][0xb30] ;  /* 0x00016600ff0477ac */ /* 0x000ea20008000800 */
[----:B------:R-:W-:Y:S01]  /*4eb0*/  UMOV UR21, 0x400 ;  /* 0x0000040000157882 */ /* 0x000fe20000000000 */
[----:B-1----:R-:W-:-:S02]  /*4ec0*/  UIMAD.WIDE.U32 UR6, UR32, UR28, URZ ;  /* 0x0000001c200672a5 */ /* 0x002fc4000f8e00ff */
[----:B---3--:R-:W-:Y:S02]  /*4ed0*/  UIMAD.WIDE.U32 UR8, UR27, UR31, URZ ;  /* 0x0000001f1b0872a5 */ /* 0x008fe4000f8e00ff */
[----:B------:R-:W-:Y:S02]  /*4ee0*/  ULEA UR21, UR50, UR21, 0x18 ;  /* 0x0000001532157291 */ /* 0x000fe4000f8ec0ff */
[----:B------:R-:W-:Y:S02]  /*4ef0*/  UPLOP3.LUT UP3, UPT, UPT, UPT, UPT, 0x40, 0x4 ;  /* 0x000000000004789c */ /* 0x000fe40003f6e870 */
[----:B------:R-:W-:Y:S02]  /*4f00*/  UIADD3 UR33, UPT, UPT, UR21, 0x108, URZ ;  /* 0x0000010815217890 */ /* 0x000fe4000fffe0ff */
[----:B------:R-:W-:Y:S01]  /*4f10*/  UIADD3 UR17, UPT, UPT, UR21, 0x100, URZ ;  /* 0x0000010015117890 */ /* 0x000fe2000fffe0ff */
[----:B------:R-:W-:Y:S01]  /*4f20*/  UMOV UR6, UR7 ;  /* 0x0000000700067c82 */ /* 0x000fe20008000000 */
[----:B------:R-:W-:Y:S01]  /*4f30*/  UMOV UR35, UR9 ;  /* 0x0000000900237c82 */ /* 0x000fe20008000000 */
[----:B------:R-:W-:-:S02]  /*4f40*/  UISETP.GE.AND UP0, UPT, UR42, 0x1, UPT ;  /* 0x000000012a00788c */ /* 0x000fc4000bf06270 */
[----:B------:R-:W-:Y:S01]  /*4f50*/  UISETP.NE.AND UP4, UPT, UR42, 0x1, UPT ;  /* 0x000000012a00788c */ /* 0x000fe2000bf85270 */
[----:B------:R-:W1:Y:S01]  /*4f60*/  LDCU.64 UR22, c[0x0][0xb28] ;  /* 0x00016500ff1677ac */ /* 0x000e620008000a00 */
[----:B------:R-:W-:Y:S02]  /*4f70*/  UISETP.NE.AND UP6, UPT, UR15, 0x1, UPT ;  /* 0x000000010f00788c */ /* 0x000fe4000bfc5270 */
[----:B------:R-:W-:Y:S02]  /*4f80*/  UISETP.NE.AND UP5, UPT, UR30, 0x1, UPT ;  /* 0x000000011e00788c */ /* 0x000fe4000bfa5270 */
[----:B------:R-:W-:Y:S02]  /*4f90*/  UPRMT UR33, UR50, 0x654, UR33 ;  /* 0x0000065432217896 */ /* 0x000fe40008000021 */
[----:B------:R-:W-:Y:S02]  /*4fa0*/  USHF.R.U32.HI UR37, URZ, UR29, UR6 ;  /* 0x0000001dff257299 */ /* 0x000fe40008011606 */
[----:B------:R-:W-:-:S02]  /*4fb0*/  UPRMT UR34, UR50, 0x654, UR17 ;  /* 0x0000065432227896 */ /* 0x000fc40008000011 */
[----:B--2---:R-:W-:Y:S02]  /*4fc0*/  USHF.R.U32.HI UR35, URZ, UR39, UR35 ;  /* 0x00000027ff237299 */ /* 0x004fe40008011623 */
[----:B------:R-:W-:-:S11]  /*4fd0*/  UISETP.NE.AND UP2, UPT, UR4, 0x1, UPT ;  /* 0x000000010400788c */ /* 0x000fd6000bf45270 */
.L_x_107:
[C---:B------:R-:W-:Y:S02]  /*4fe0*/  LEA R12, R14.reuse, UR21, 0x3 ;  /* 0x000000150e0c7c11 */ /* 0x040fe4000f8e18ff */
[----:B------:R-:W-:Y:S02]  /*4ff0*/  SHF.L.U32 R9, R13, 0x1f, RZ ;  /* 0x0000001f0d097819 */ /* 0x000fe400000006ff */
[----:B------:R-:W-:Y:S02]  /*5000*/  LEA R10, R14, UR21, 0x4 ;  /* 0x000000150e0a7c11 */ /* 0x000fe4000f8e20ff */
[----:B--2---:R-:W2:Y:S02]  /*5010*/  SYNCS.PHASECHK.TRANS64.TRYWAIT P0, [R12+URZ+0x130], R9 ;  /* 0x000130090c0075a7 */ /* 0x004ea400080011ff */
[----:B--2---:R-:W-:Y:S05]  /*5020*/  @!P0 BRA `(.L_x_99) ;  /* 0x00000054002c8947 */ /* 0x004fea0003800000 */
.L_x_191:
[----:B--2---:R-:W2:Y:S01]  /*5030*/  LDS.128 R8, [R10+0x1c0] ;  /* 0x0001c0000a087984 */ /* 0x004ea20000000c00 */
[----:B------:R-:W-:Y:S01]  /*5040*/  UISETP.GE.AND UP0, UPT, UR42, 0x1, UPT ;  /* 0x000000012a00788c */ /* 0x000fe2000bf06270 */
[----:B------:R-:W-:Y:S01]  /*5050*/  @!PT LDS RZ, [RZ] ;  /* 0x00000000fffff984 */ /* 0x000fe20000000800 */
[----:B------:R-:W-:Y:S01]  /*5060*/  @!PT LDS RZ, [RZ] ;  /* 0x00000000fffff984 */ /* 0x000fe20000000800 */
[----:B------:R-:W-:Y:S01]  /*5070*/  @!PT LDS RZ, [RZ] ;  /* 0x00000000fffff984 */ /* 0x000fe20000000800 */
[----:B------:R-:W-:Y:S01]  /*5080*/  @!PT LDS RZ, [RZ] ;  /* 0x00000000fffff984 */ /* 0x000fe20000000800 */
[----:B------:R3:W-:Y:S06]  /*5090*/  MEMBAR.ALL.CTA ;  /* 0x0000000000007992 */ /* 0x0007ec0000008000 */
[----:B---3--:R-:W3:Y:S01]  /*50a0*/  FENCE.VIEW.ASYNC.S ;  /* 0x00000000000073c6 */ /* 0x008ee20000000000 */
[----:B--2---:R-:W-:Y:S11]  /*50b0*/  LOP3.LUT P0, RZ, R10, 0x1, RZ, 0xc0, !PT ;  /* 0x000000010aff7812 */ /* 0x004ff6000780c0ff */
[----:B------:R-:W-:Y:S02]  /*50c0*/  @!UPT UIADD3 URZ, UPT, UPT, URZ, URZ, URZ ;  /* 0x000000fffffff290 */ /* 0x000fe4000fffe0ff */
[----:B---3--:R-:W-:Y:S01]  /*50d0*/  VOTEU.ANY UP1, P0 ;  /* 0x0000000000ff7886 */ /* 0x008fe20000020100 */
[----:B------:R-:W-:Y:S11]  /*50e0*/  PLOP3.LUT P0, PT, PT, PT, UP1, 0x80, 0x8 ;  /* 0x000000000008781c */ /* 0x000ff60003f0f018 */
[----:B------:R-:W-:Y:S02]  /*50f0*/  @!UPT UIADD3 URZ, UPT, UPT, URZ, URZ, URZ ;  /* 0x000000fffffff290 */ /* 0x000fe4000fffe0ff */
[----:B------:R-:W-:Y:S02]  /*5100*/  @P0 SHF.R.U32.HI R0, RZ, 0x10, R9 ;  /* 0x00000010ff000819 */ /* 0x000fe40000011609 */
[----:B------:R-:W-:Y:S02]  /*5110*/  @P0 MOV R6, R8 ;  /* 0x0000000800060202 */ /* 0x000fe40000000f00 */
[----:B------:R-:W-:Y:S01]  /*5120*/  @P0 R2UR UR4, R0 ;  /* 0x00000000000402ca */ /* 0x000fe200000e0000 */
[----:B------:R-:W-:Y:S01]  /*5130*/  VIADD R0, R12, 0x140 ;  /* 0x000001400c007836 */ /* 0x000fe20000000000 */
[----:B------:R-:W-:Y:S02]  /*5140*/  @P0 LOP3.LUT R8, R9, 0xffff, RZ, 0xc0, !PT ;  /* 0x0000ffff09080812 */ /* 0x000fe400078ec0ff */
[----:B------:R-:W-:Y:S02]  /*5150*/  @P0 R2UR UR6, R6 ;  /* 0x00000000060602ca */ /* 0x000fe400000e0000 */
[----:B------:R-:W-:Y:S02]  /*5160*/  PRMT R0, RZ, 0x654, R0 ;  /* 0x00000654ff007816 */ /* 0x000fe40000000000 */
[----:B------:R-:W-:Y:S02]  /*5170*/  @P0 R2UR UR5, R8 ;  /* 0x00000000080502ca */ /* 0x000fe400000e0000 */
[----:B------:R2:W-:Y:S03]  /*5180*/  SYNCS.ARRIVE.TRANS64.RED.A1T0 RZ, [R0+URZ], RZ ;  /* 0x000000ff00ff79a7 */ /* 0x0005e600081004ff */
[----:B------:R-:W-:Y:S04]  /*5190*/  @UP1 UMOV UR26, UR4 ;  /* 0x00000004001a1c82 */ /* 0x000fe80008000000 */
[----:B------:R-:W-:Y:S04]  /*51a0*/  @UP1 UMOV UR14, UR6 ;  /* 0x00000006000e1c82 */ /* 0x000fe80008000000 */
[----:B------:R-:W-:Y:S01]  /*51b0*/  @UP1 UMOV UR13, UR5 ;  /* 0x00000005000d1c82 */ /* 0x000fe20008000000 */
[----:B------:R-:W-:Y:S05]  /*51c0*/  BRA.U !UP0, `(.L_x_100) ;  /* 0x0000000108a47547 */ /* 0x000fea000b800000 */
[----:B------:R-:W-:Y:S02]  /*51d0*/  UIMAD.WIDE.U32 UR8, UR13, UR31, URZ ;  /* 0x0000001f0d0872a5 */ /* 0x000fe4000f8e00ff */
[----:B------:R-:W-:Y:S02]  /*51e0*/  UIMAD.WIDE.U32 UR10, UR14, UR28, URZ ;  /* 0x0000001c0e0a72a5 */ /* 0x000fe4000f8e00ff */
[----:B------:R-:W-:Y:S02]  /*51f0*/  USEL UR4, UR27, UR35, !UP5 ;  /* 0x000000231b047287 */ /* 0x000fe4000e800000 */
[----:B------:R-:W-:Y:S02]  /*5200*/  USEL UR7, UR32, UR37, !UP6 ;  /* 0x0000002520077287 */ /* 0x000fe4000f000000 */
[----:B-1----:R-:W-:Y:S02]  /*5210*/  UIMAD.WIDE.U32 UR18, UR4, UR22, URZ ;  /* 0x00000016041272a5 */ /* 0x002fe4000f8e00ff */
[----:B------:R-:W-:Y:S01]  /*5220*/  UIMAD.WIDE.U32 UR24, UR7, UR22, URZ ;  /* 0x00000016071872a5 */ /* 0x000fe2000f8e00ff */
[----:B------:R-:W-:Y:S02]  /*5230*/  UMOV UR5, UR9 ;  /* 0x0000000900057c82 */ /* 0x000fe40008000000 */
[----:B------:R-:W-:Y:S03]  /*5240*/  USHF.R.U32.HI UR6, URZ, UR39, UR5 ;  /* 0x00000027ff067299 */ /* 0x000fe60008011605 */
[----:B------:R-:W-:Y:S01]  /*5250*/  UMOV UR5, UR11 ;  /* 0x0000000b00057c82 */ /* 0x000fe20008000000 */
[----:B------:R-:W-:Y:S02]  /*5260*/  USEL UR6, UR13, UR6, !UP5 ;  /* 0x000000060d067287 */ /* 0x000fe4000e800000 */
[----:B------:R-:W-:Y:S02]  /*5270*/  USHF.R.U32.HI UR8, URZ, UR29, UR5 ;  /* 0x0000001dff087299 */ /* 0x000fe40008011605 */
[----:B------:R-:W-:Y:S01]  /*5280*/  UIMAD.WIDE.U32 UR10, UR6, UR22, URZ ;  /* 0x00000016060a72a5 */ /* 0x000fe2000f8e00ff */
[----:B------:R-:W-:Y:S02]  /*5290*/  UMOV UR5, UR19 ;  /* 0x0000001300057c82 */ /* 0x000fe40008000000 */
[----:B------:R-:W-:Y:S03]  /*52a0*/  @UP4 USHF.R.U32.HI UR4, URZ, UR23, UR5 ;  /* 0x00000017ff044299 */ /* 0x000fe60008011605 */
[----:B------:R-:W-:Y:S01]  /*52b0*/  UMOV UR5, UR25 ;  /* 0x0000001900057c82 */ /* 0x000fe20008000000 */
[----:B------:R-:W-:Y:S02]  /*52c0*/  UIMAD UR4, UR42, UR4, URZ ;  /* 0x000000042a0472a4 */ /* 0x000fe4000f8e02ff */
[----:B------:R-:W-:Y:S02]  /*52d0*/  @UP4 USHF.R.U32.HI UR7, URZ, UR23, UR5 ;  /* 0x00000017ff074299 */ /* 0x000fe40008011605 */
[----:B------:R-:W-:Y:S02]  /*52e0*/  USEL UR5, UR14, UR8, !UP6 ;  /* 0x000000080e057287 */ /* 0x000fe4000f000000 */
[----:B------:R-:W-:Y:S02]  /*52f0*/  UIMAD UR8, UR42, UR7, URZ ;  /* 0x000000072a0872a4 */ /* 0x000fe4000f8e02ff */
[----:B------:R-:W-:Y:S03]  /*5300*/  UISETP.GE.AND UP0, UPT, UR6, UR4, UPT ;  /* 0x000000040600728c */ /* 0x000fe6000bf06270 */
[----:B------:R-:W-:Y:S01]  /*5310*/  UMOV UR4, UR11 ;  /* 0x0000000b00047c82 */ /* 0x000fe20008000000 */
[----:B------:R-:W-:Y:S02]  /*5320*/  UISETP.GE.OR UP0, UPT, UR5, UR8, UP0 ;  /* 0x000000080500728c */ /* 0x000fe40008706670 */
[----:B------:R-:W-:Y:S02]  /*5330*/  USHF.R.U32.HI UR4, URZ, UR23, UR4 ;  /* 0x00000017ff047299 */ /* 0x000fe40008011604 */
[----:B------:R-:W-:Y:S02]  /*5340*/  UIMAD.WIDE.U32 UR8, UR5, UR22, URZ ;  /* 0x00000016050872a5 */ /* 0x000fe4000f8e00ff */
[----:B------:R-:W-:Y:S04]  /*5350*/  USEL UR10, UR6, UR4, !UP4 ;  /* 0x00000004060a7287 */ /* 0x000fe8000e000000 */
[----:B------:R-:W-:Y:S01]  /*5360*/  UIADD3 UR11, UPT, UPT, -UR10, URZ, URZ ;  /* 0x000000ff0a0b7290 */ /* 0x000fe2000fffe1ff */
[----:B------:R-:W-:Y:S02]  /*5370*/  @!UP0 UMOV UR4, UR9 ;  /* 0x0000000900048c82 */ /* 0x000fe40008000000 */
[----:B------:R-:W-:Y:S02]  /*5380*/  @!UP0 USHF.R.U32.HI UR4, URZ, UR23, UR4 ;  /* 0x00000017ff048299 */ /* 0x000fe40008011604 */
[----:B------:R-:W-:Y:S02]  /*5390*/  UIMAD UR8, UR42, UR11, UR6 ;  /* 0x0000000b2a0872a4 */ /* 0x000fe4000f8e0206 */
[----:B------:R-:W-:Y:S04]  /*53a0*/  @!UP0 USEL UR4, UR5, UR4, !UP4 ;  /* 0x0000000405048287 */ /* 0x000fe8000e000000 */
[----:B------:R-:W-:Y:S02]  /*53b0*/  @!UP0 UIMAD UR8, UR7, UR8, UR4 ;  /* 0x00000008070882a4 */ /* 0x000fe4000f8e0204 */
[----:B------:R-:W-:Y:S02]  /*53c0*/  @!UP0 UIADD3 UR9, UPT, UPT, UR10, -UR4, URZ ;  /* 0x800000040a098290 */ /* 0x000fe4000fffe0ff */
[----:B------:R-:W-:Y:S02]  /*53d0*/  UIADD3 UR4, UPT, UPT, -UR5, URZ, URZ ;  /* 0x000000ff05047290 */ /* 0x000fe4000fffe1ff */
[----:B------:R-:W-:Y:S02]  /*53e0*/  UIADD3 UR7, UPT, UPT, -UR6, URZ, URZ ;  /* 0x000000ff06077290 */ /* 0x000fe4000fffe1ff */
[----:B------:R-:W-:Y:S02]  /*53f0*/  @!UP0 UIMAD UR6, UR9, UR42, UR5 ;  /* 0x0000002a090682a4 */ /* 0x000fe4000f8e0205 */
[----:B------:R-:W-:Y:S02]  /*5400*/  UIMAD UR14, UR15, UR4, UR14 ;  /* 0x000000040f0e72a4 */ /* 0x000fe4000f8e020e */
[----:B------:R-:W-:Y:S01]  /*5410*/  UIMAD UR13, UR30, UR7, UR13 ;  /* 0x000000071e0d72a4 */ /* 0x000fe2000f8e020d */
[----:B------:R-:W-:Y:S02]  /*5420*/  @!UP0 UMOV UR5, UR8 ;  /* 0x0000000800058c82 */ /* 0x000fe40008000000 */
[----:B------:R-:W-:Y:S02]  /*5430*/  UIMAD UR14, UR5, UR15, UR14 ;  /* 0x0000000f050e72a4 */ /* 0x000fe4000f8e020e */
[----:B------:R-:W-:Y:S11]  /*5440*/  UIMAD UR13, UR6, UR30, UR13 ;  /* 0x0000001e060d72a4 */ /* 0x000ff6000f8e020d */
[----:B------:R-:W-:Y:S01]  /*5450*/  @!UPT UIADD3 URZ, UPT, UPT, URZ, URZ, URZ ;  /* 0x000000fffffff290 */ /* 0x000fe2000fffe0ff */
.L_x_100:
[----:B------:R-:W3:Y:S01]  /*5460*/  @!UP2 LDCU.128 UR8, c[0x0][0xb10] ;  /* 0x00016200ff08a7ac */ /* 0x000ee20008000c00 */
[C---:B----4-:R-:W-:Y:S02]  /*5470*/  ISETP.NE.U32.AND P1, PT, R4.reuse, RZ, PT ;  /* 0x000000ff0400720c */ /* 0x050fe40003f25070 */
[----:B------:R-:W-:Y:S02]  /*5480*/  ISETP.NE.U32.AND P0, PT, R4, RZ, PT ;  /* 0x000000ff0400720c */ /* 0x000fe40003f05070 */
[C---:B------:R-:W-:Y:S02]  /*5490*/  ISETP.NE.AND.EX P1, PT, R5.reuse, RZ, PT, P1 ;  /* 0x000000ff0500720c */ /* 0x040fe40003f25310 */
[----:B------:R-:W-:Y:S01]  /*54a0*/  ISETP.NE.AND.EX P0, PT, R5, RZ, PT, P0 ;  /* 0x000000ff0500720c */ /* 0x000fe20003f05300 */
[----:B------:R-:W4:Y:S01]  /*54b0*/  @!UP2 LDCU UR5, c[0x0][0xb0c] ;  /* 0x00016180ff05a7ac */ /* 0x000f220008000800 */
[----:B------:R-:W-:Y:S01]  /*54c0*/  SHF.L.U32 R9, R15, 0x1f, RZ ;  /* 0x0000001f0f097819 */ /* 0x000fe200000006ff */
[----:B------:R-:W-:Y:S02]  /*54d0*/  USHF.L.U32 UR19, UR16, 0x7, URZ ;  /* 0x0000000710137899 */ /* 0x000fe400080006ff */
[----:B------:R-:W-:Y:S02]  /*54e0*/  USHF.L.U32 UR18, UR20, 0x7, URZ ;  /* 0x0000000714127899 */ /* 0x000fe400080006ff */
[----:B---3--:R-:W-:Y:S07]  /*54f0*/  UIMAD.WIDE.U32 UR6, UR14, UR8, URZ ;  /* 0x000000080e0672a5 */ /* 0x008fee000f8e00ff */
[----:B------:R-:W-:Y:S01]  /*5500*/  @!UP2 UMOV UR4, UR7 ;  /* 0x000000070004ac82 */ /* 0x000fe20008000000 */
[----:B----4-:R-:W-:Y:S02]  /*5510*/  @!UP2 UISETP.NE.AND UP0, UPT, UR5, 0x1, UPT ;  /* 0x000000010500a88c */ /* 0x010fe4000bf05270 */
[----:B------:R-:W-:Y:S02]  /*5520*/  @!UP2 USHF.R.U32.HI UR4, URZ, UR9, UR4 ;  /* 0x00000009ff04a299 */ /* 0x000fe40008011604 */
[----:B------:R-:W-:Y:S02]  /*5530*/  UIMAD.WIDE.U32 UR6, UR13, UR11, URZ ;  /* 0x0000000b0d0672a5 */ /* 0x000fe4000f8e00ff */
[----:B------:R-:W-:Y:S02]  /*5540*/  @!UP2 USEL UR8, UR14, UR4, !UP0 ;  /* 0x000000040e08a287 */ /* 0x000fe4000c000000 */
[----:B------:R-:W-:Y:S03]  /*5550*/  @!UP2 UISETP.NE.AND UP0, UPT, UR10, 0x1, UPT ;  /* 0x000000010a00a88c */ /* 0x000fe6000bf05270 */
[----:B------:R-:W-:Y:S02]  /*5560*/  @!UP2 UMOV UR6, UR7 ;  /* 0x000000070006ac82 */ /* 0x000fe40008000000 */
[----:B------:R-:W3:Y:S02]  /*5570*/  @!UP2 LDCU UR4, c[0x0][0xb20] ;  /* 0x00016400ff04a7ac */ /* 0x000ee40008000800 */
[----:B---3--:R-:W-:Y:S04]  /*5580*/  @!UP2 USHF.R.U32.HI UR6, URZ, UR4, UR6 ;  /* 0x00000004ff06a299 */ /* 0x008fe80008011606 */
[----:B------:R-:W-:Y:S04]  /*5590*/  @!UP2 USEL UR6, UR13, UR6, !UP0 ;  /* 0x000000060d06a287 */ /* 0x000fe8000c000000 */
[----:B------:R-:W-:Y:S02]  /*55a0*/  @!UP2 UIADD3 UR4, UPT, UPT, -UR8, UR6, URZ ;  /* 0x000000060804a290 */ /* 0x000fe4000fffe1ff */
[----:B------:R-:W-:Y:S02]  /*55b0*/  @!UP2 UIADD3 UR6, UPT, UPT, UR8, -UR6, URZ ;  /* 0x800000060806a290 */ /* 0x000fe4000fffe0ff */
[----:B------:R-:W-:Y:S02]  /*55c0*/  @!UP2 UIMAD UR14, UR4, UR5, UR14 ;  /* 0x00000005040ea2a4 */ /* 0x000fe4000f8e020e */
[----:B------:R-:W-:Y:S01]  /*55d0*/  @!UP2 UIMAD UR13, UR6, UR10, UR13 ;  /* 0x0000000a060da2a4 */ /* 0x000fe2000f8e020d */
[----:B------:R-:W-:Y:S11]  /*55e0*/  BRA.U UP3, `(.L_x_101) ;  /* 0x0000000103107547 */ /* 0x000ff6000b800000 */
[----:B--2---:R-:W-:Y:S04]  /*55f0*/  MOV R0, UR38 ;  /* 0x0000002600007c02 */ /* 0x004fe80008000f00 */
[----:B------:R-:W-:Y:S04]  /*5600*/  SHF.L.U32 R11, R0, 0x1f, RZ ;  /* 0x0000001f000b7819 */ /* 0x000fe800000006ff */
[----:B------:R-:W2:Y:S02]  /*5610*/  SYNCS.PHASECHK.TRANS64.TRYWAIT P2, [UR21+0x128], R11 ;  /* 0x0001280bff0075a7 */ /* 0x000ea40008041115 */
[----:B--2---:R-:W-:Y:S05]  /*5620*/  @!P2 BRA `(.L_x_102) ;  /* 0x0000004c00c0a947 */ /* 0x004fea0003800000 */
.L_x_101:
[----:B------:R-:W-:Y:S05]  /*5630*/  @!P1 BRA `(.L_x_103) ;  /* 0x0000000000309947 */ /* 0x000fea0003800000 */
[----:B------:R-:W-:Y:S01]  /*5640*/  ISETP.NE.U32.AND P1, PT, R2, RZ, PT ;  /* 0x000000ff0200720c */ /* 0x000fe20003f25070 */
[----:B------:R-:W3:Y:S01]  /*5650*/  LDCU.64 UR4, c[0x0][0x358] ;  /* 0x00006b00ff0477ac */ /* 0x000ee20008000a00 */
[----:B------:R-:W-:Y:S02]  /*5660*/  IMAD.MOV.U32 R162, RZ, RZ, 0x1 ;  /* 0x00000001ffa27424 */ /* 0x000fe400078e00ff */
[----:B------:R-:W-:Y:S11]  /*5670*/  ISETP.NE.AND.EX P1, PT, R3, RZ, PT, P1 ;  /* 0x000000ff0300720c */ /* 0x000ff60003f25310 */
[----:B------:R-:W-:Y:S02]  /*5680*/  @!UPT UIADD3 URZ, UPT, UPT, URZ, URZ, URZ ;  /* 0x000000fffffff290 */ /* 0x000fe4000fffe0ff */
[----:B--2---:R-:W2:Y:S01]  /*5690*/  @P1 LDC.64 R10, c[0x0][0x888] ;  /* 0x00022200ff0a1b82 */ /* 0x004ea20000000a00 */
[----:B------:R-:W-:Y:S04]  /*56a0*/  @P1 IMAD R0, R4, UR36, RZ ;  /* 0x0000002404001c24 */ /* 0x000fe8000f8e02ff */
[----:B--2---:R-:W-:Y:S04]  /*56b0*/  @P1 IMAD.WIDE R10, R0, 0x4, R10 ;  /* 0x00000004000a1825 */ /* 0x004fe800078e020a */
[----:B------:R-:W-:Y:S01]  /*56c0*/  HFMA2 R0, -RZ, RZ, 0, 5.9604644775390625e-08 ;  /* 0x00000001ff007431 */ /* 0x000fe200000001ff */
[----:B---3-5:R3:W5:Y:S04]  /*56d0*/  @P1 LDG.E R73, desc[UR4][R10.64] ;  /* 0x000000040a491981 */ /* 0x028768000c1e1900 */
[----:B------:R-:W-:Y:S01]  /*56e0*/  @!P1 PRMT R162, R0, 0x7610, R162 ;  /* 0x0000761000a29816 */ /* 0x000fe200000000a2 */
[----:B---3--:R-:W4:Y:S06]  /*56f0*/  @!P1 LDC R73, c[0x0][0x880] ;  /* 0x00022000ff499b82 */ /* 0x008f2c0000000800 */
.L_x_103:
[----:B----45:R-:W-:Y:S01]  /*5700*/  @!P0 FSETP.EQ.AND P1, PT, R73, RZ, PT ;  /* 0x000000ff4900820b */ /* 0x030fe20003f22000 */
[----:B------:R-:W-:Y:S01]  /*5710*/  @!UPT UIADD3 URZ, UPT, UPT, URZ, URZ, URZ ;  /* 0x000000fffffff290 */ /* 0x000fe2000fffe0ff */
[----:B------:R-:W-:Y:S11]  /*5720*/  @!P0 BRA `(.L_x_104) ;  /* 0x0000000000188947 */ /* 0x000ff60003800000 */
[----:B------:R-:W-:Y:S02]  /*5730*/  LOP3.LUT P0, RZ, R162, 0xff, RZ, 0xc0, !PT ;  /* 0x000000ffa2ff7812 */ /* 0x000fe4000780c0ff */
[----:B------:R-:W-:Y:S04]  /*5740*/  ISETP.NE.U32.AND P1, PT, R2, RZ, PT ;  /* 0x000000ff0200720c */ /* 0x000fe80003f25070 */
[----:B------:R-:W-:Y:S04]  /*5750*/  ISETP.NE.AND.EX P1, PT, R3, RZ, PT, P1 ;  /* 0x000000ff0300720c */ /* 0x000fe80003f25310 */
[----:B------:R-:W-:Y:S03]  /*5760*/  PLOP3.LUT P1, PT, P1, PT, PT, 0x8, 0x80 ;  /* 0x000000000080781c */ /* 0x000fe60000f2e170 */
[----:B------:R-:W-:Y:S11]  /*5770*/  @P0 FSETP.EQ.AND P1, PT, R73, RZ, PT ;  /* 0x000000ff4900020b */ /* 0x000ff60003f22000 */
[----:B------:R-:W-:Y:S02]  /*5780*/  @!UPT UIADD3 URZ, UPT, UPT, URZ, URZ, URZ ;  /* 0x000000fffffff290 */ /* 0x000fe4000fffe0ff */
.L_x_104:
[----:B------:R-:W3:Y:S01]  /*5790*/  SYNCS.PHASECHK.TRANS64.TRYWAIT P2, [UR21+0x110], R9 ;  /* 0x00011009ff0075a7 */ /* 0x000ee20008041115 */
[----:B------:R-:W-:Y:S04]  /*57a0*/  ELECT P0, URZ, PT ;  /* 0x0000000000ff782f */ /* 0x000fe80003800000 */
[----:B------:R-:W-:Y:S11]  /*57b0*/  PLOP3.LUT P1, PT, P1, P0, PT, 0xf2, 0x2f ;  /* 0x00000000002f781c */ /* 0x000ff60000f21e72 */
[----:B------:R-:W-:Y:S02]  /*57c0*/  @!UPT UIADD3 URZ, UPT, UPT, URZ, URZ, URZ ;  /* 0x000000fffffff290 */ /* 0x000fe4000fffe0ff */
[----:B------:R-:W-:Y:S05]  /*57d0*/  @!P1 IADD3 R8, P0, PT, R16, 0x580, RZ ;  /* 0x0000058010089810 */ /* 0x000fea0007f1e0ff */
[----:B------:R-:W-:Y:S01]  /*57e0*/  @!P1 IMAD.X R6, RZ, RZ, R17, P0 ;  /* 0x000000ffff069224 */ /* 0x000fe200000e0611 */
[----:B---3--:R-:W-:Y:S07]  /*57f0*/  @!P2 BRA `(.L_x_105) ;  /* 0x0000004c0064a947 */ /* 0x008fee0003800000 */
.L_x_194:
[----:B------:R-:W-:Y:S01]  /*5800*/  @!P1 R2UR UR5, R8 ;  /* 0x00000000080592ca */ /* 0x000fe200000e0000 */
[----:B------:R-:W-:Y:S01]  /*5810*/  VOTEU.ALL UP0, P1 ;  /* 0x0000000000ff7886 */ /* 0x000fe20000800000 */
[----:B------:R-:W-:Y:S01]  /*5820*/  @!P1 R2UR UR4, R6 ;  /* 0x00000000060492ca */ /* 0x000fe200000e0000 */
[----:B--2---:R-:W-:Y:S01]  /*5830*/  @!P1 IMAD.MOV.U32 R0, RZ, RZ, 0x2000 ;  /* 0x00002000ff009424 */ /* 0x004fe200078e00ff */
[----:B------:R-:W-:Y:S01]  /*5840*/  UMOV UR6, 0x0 ;  /* 0x0000000000067882 */ /* 0x000fe20000000000 */
[----:B------:R-:W-:Y:S01]  /*5850*/  UMOV UR7, 0x10000000 ;  /* 0x1000000000077882 */ /* 0x000fe20000000000 */
[----:B------:R-:W-:Y:S01]  /*5860*/  @!UP0 UIADD3 UR16, UPT, UPT, UR21, 0x200, URZ ;  /* 0x0000020015108890 */ /* 0x000fe2000fffe0ff */
[----:B------:R-:W-:Y:S01]  /*5870*/  VIADD R14, R14, 0x1 ;  /* 0x000000010e0e7836 */ /* 0x000fe20000000000 */
[----:B------:R-:W-:Y:S01]  /*5880*/  VOTEU.ALL UP0, P1 ;  /* 0x0000000000ff7886 */ /* 0x000fe20000800000 */
[----:B------:R-:W-:Y:S04]  /*5890*/  UMOV UR20, UR36 ;  /* 0x0000002400147c82 */ /* 0x000fe80008000000 */
[----:B------:R-:W-:Y:S02]  /*58a0*/  IMAD.U32 R10, RZ, RZ, UR5 ;  /* 0x00000005ff0a7e24 */ /* 0x000fe4000f8e00ff */
[----:B------:R-:W-:Y:S03]  /*58b0*/  IMAD.U32 R11, RZ, RZ, UR4 ;  /* 0x00000004ff0b7e24 */ /* 0x000fe6000f8e00ff */
[----:B------:R-:W-:Y:S02]  /*58c0*/  @!P1 R2UR UR4, R10 ;  /* 0x000000000a0492ca */ /* 0x000fe400000e0000 */
[----:B------:R-:W-:Y:S11]  /*58d0*/  @!P1 R2UR UR5, R11 ;  /* 0x000000000b0592ca */ /* 0x000ff600000e0000 */
[----:B------:R-:W-:Y:S02]  /*58e0*/  @!UPT UIADD3 URZ, UPT, UPT, URZ, URZ, URZ ;  /* 0x000000fffffff290 */ /* 0x000fe4000fffe0ff */
[----:B------:R2:W-:Y:S01]  /*58f0*/  @!UP0 UTMALDG.3D [UR16], [UR4], desc[UR6] ;  /* 0x00000610040085b4 */ /* 0x0005e20008011000 */
[----:B------:R2:W-:Y:S01]  /*5900*/  @!P1 SYNCS.ARRIVE.TRANS64.RED.A0TR RZ, [UR21+0x100], R0 ;  /* 0x00010000ffff99a7 */ /* 0x0005e20008300415 */
[----:B------:R-:W-:Y:S01]  /*5910*/  SYNCS.ARRIVE.TRANS64.RED.A1T0 RZ, [UR34], RZ ;  /* 0x000000ffffff79a7 */ /* 0x000fe20008100422 */
[----:B------:R-:W3:Y:S02]  /*5920*/  SYNCS.PHASECHK.TRANS64.TRYWAIT P0, [UR21+0x118], R9 ;  /* 0x00011809ff0075a7 */ /* 0x000ee40008001115 */
[----:B--23--:R-:W-:Y:S05]  /*5930*/  @!P0 BRA `(.L_x_106) ;  /* 0x0000004c002c8947 */ /* 0x00cfea0003800000 */
.L_x_196:
[----:B------:R-:W-:Y:S01]  /*5940*/  @!P1 IADD3 R6, P0, PT, R16, 0x580, RZ ;  /* 0x0000058010069810 */ /* 0x000fe20007f1e0ff */
[----:B------:R-:W-:Y:S01]  /*5950*/  VOTEU.ALL UP0, P1 ;  /* 0x0000000000ff7886 */ /* 0x000fe20000800000 */
[----:B------:R-:W-:Y:S01]  /*5960*/  UMOV UR6, 0x0 ;  /* 0x0000000000067882 */ /* 0x000fe20000000000 */
[----:B------:R-:W-:Y:S01]  /*5970*/  UMOV UR7, 0x10000000 ;  /* 0x1000000000077882 */ /* 0x000fe20000000000 */
[----:B------:R-:W-:Y:S01]  /*5980*/  @!P1 R2UR UR5, R6 ;  /* 0x00000000060592ca */ /* 0x000fe200000e0000 */
[----:B--2---:R-:W-:Y:S01]  /*5990*/  @!P1 IMAD.X R0, RZ, RZ, R17, P0 ;  /* 0x000000ffff009224 */ /* 0x004fe200000e0611 */
[----:B------:R-:W-:Y:S01]  /*59a0*/  @!UP0 UIADD3 UR10, UPT, UPT, UR18, 0x40, URZ ;  /* 0x00000040120a8890 */ /* 0x000fe2000fffe0ff */
[----:B------:R-:W-:Y:S01]  /*59b0*/  ISETP.NE.AND P0, PT, R14, 0x2, PT ;  /* 0x000000020e00780c */ /* 0x000fe20003f05270 */
[----:B------:R-:W-:Y:S01]  /*59c0*/  @!UP0 UIADD3 UR8, UPT, UPT, UR21, 0x2200, URZ ;  /* 0x0000220015088890 */ /* 0x000fe2000fffe0ff */
[----:B------:R-:W-:Y:S01]  /*59d0*/  LOP3.LUT R15, R15, 0x1, RZ, 0x3c, !PT ;  /* 0x000000010f0f7812 */ /* 0x000fe200078e3cff */
[----:B------:R-:W-:Y:S01]  /*59e0*/  @!UP0 UIADD3 UR9, UPT, UPT, UR21, 0x108, URZ ;  /* 0x0000010815098890 */ /* 0x000fe2000fffe0ff */
[----:B------:R-:W-:Y:S01]  /*59f0*/  @!P1 R2UR UR4, R0 ;  /* 0x00000000000492ca */ /* 0x000fe200000e0000 */
[----:B------:R-:W-:Y:S01]  /*5a00*/  VOTEU.ALL UP0, P1 ;  /* 0x0000000000ff7886 */ /* 0x000fe20000800000 */
[----:B------:R-:W-:Y:S01]  /*5a10*/  UMOV UR11, UR19 ;  /* 0x00000013000b7c82 */ /* 0x000fe20008000000 */
[----:B------:R-:W-:Y:S01]  /*5a20*/  UMOV UR12, UR36 ;  /* 0x00000024000c7c82 */ /* 0x000fe20008000000 */
[----:B------:R-:W-:Y:S01]  /*5a30*/  SEL R0, RZ, 0x1, P0 ;  /* 0x00000001ff007807 */ /* 0x000fe20000000000 */
[----:B------:R-:W-:Y:S01]  /*5a40*/  UIADD3 UR20, UPT, UPT, UR13, UR60, URZ ;  /* 0x0000003c0d147290 */ /* 0x000fe2000fffe0ff */
[----:B------:R-:W-:Y:S01]  /*5a50*/  IMAD.U32 R8, RZ, RZ, UR5 ;  /* 0x00000005ff087e24 */ /* 0x000fe2000f8e00ff */
[----:B------:R-:W-:Y:S01]  /*5a60*/  SEL R14, R14, RZ, P0 ;  /* 0x000000ff0e0e7207 */ /* 0x000fe20000000000 */
[----:B------:R-:W-:Y:S01]  /*5a70*/  UIADD3 UR16, UPT, UPT, UR14, UR59, URZ ;  /* 0x0000003b0e107290 */ /* 0x000fe2000fffe0ff */
[----:B------:R-:W-:Y:S01]  /*5a80*/  LOP3.LUT R13, R13, R0, RZ, 0x3c, !PT ;  /* 0x000000000d0d7212 */ /* 0x000fe200078e3cff */
[----:B------:R-:W-:Y:S01]  /*5a90*/  UPLOP3.LUT UP3, UPT, UPT, UPT, UPT, 0x80, 0x8 ;  /* 0x000000000008789c */ /* 0x000fe20003f6f070 */
[----:B------:R-:W-:Y:S02]  /*5aa0*/  UMOV UR36, UR26 ;  /* 0x0000001a00247c82 */ /* 0x000fe40008000000 */
[----:B------:R-:W-:Y:S01]  /*5ab0*/  IMAD.U32 R9, RZ, RZ, UR4 ;  /* 0x00000004ff097e24 */ /* 0x000fe2000f8e00ff */
[----:B------:R-:W-:Y:S04]  /*5ac0*/  @!P1 R2UR UR4, R8 ;  /* 0x00000000080492ca */ /* 0x000fe800000e0000 */
[----:B------:R-:W-:Y:S11]  /*5ad0*/  @!P1 R2UR UR5, R9 ;  /* 0x00000000090592ca */ /* 0x000ff600000e0000 */
[----:B------:R-:W-:Y:S02]  /*5ae0*/  @!UPT UIADD3 URZ, UPT, UPT, URZ, URZ, URZ ;  /* 0x000000fffffff290 */ /* 0x000fe4000fffe0ff */
[----:B------:R2:W-:Y:S01]  /*5af0*/  @!UP0 UTMALDG.3D [UR8], [UR4], desc[UR6] ;  /* 0x00000608040085b4 */ /* 0x0005e20008011000 */
[----:B------:R2:W-:Y:S01]  /*5b00*/  @!P1 SYNCS.ARRIVE.TRANS64.RED.A0TR RZ, [UR21+0x108], R7 ;  /* 0x00010807ffff99a7 */ /* 0x0005e20008300415 */
[----:B------:R-:W-:Y:S01]  /*5b10*/  SYNCS.ARRIVE.TRANS64.RED.A1T0 RZ, [UR33], RZ ;  /* 0x000000ffffff79a7 */ /* 0x000fe20008100421 */
[----:B------:R-:W-:Y:S05]  /*5b20*/  BRA.U UP1, `(.L_x_107) ;  /* 0xfffffff5012c7547 */ /* 0x000fea000b83ffff */
[----:B------:R-:W-:-:S04]  /*5b30*/  SHF.L.U32 R3, R15, 0x1f, RZ ;  /* 0x0000001f0f037819 */ /* 0x000fc800000006ff */
[----:B------:R-:W3:Y:S02]  /*5b40*/  SYNCS.PHASECHK.TRANS64.TRYWAIT P0, [UR21+0x110], R3 ;  /* 0x00011003ff0075a7 */ /* 0x000ee40008001115 */
[----:B---3--:R-:W-:Y:S05]  /*5b50*/  @!P0 BRA `(.L_x_108) ;  /* 0x0000004800bc8947 */ /* 0x008fea0003800000 */
.L_x_198:
[----:B---3--:R-:W-:-:S07]  /*5b60*/  MOV R0, UR21 ;  /* 0x0000001500007c02 */ /* 0x008fce0008000f00 */
.L_x_109:
[----:B---3--:R-:W-:-:S04]  /*5b70*/  SHF.L.U32 R3, R15, 0x1f, RZ ;  /* 0x0000001f0f037819 */ /* 0x008fc800000006ff */
[----:B------:R3:W4:Y:S03]  /*5b80*/  SYNCS.PHASECHK.TRANS64.TRYWAIT P0, [R0+URZ+0x118], R3 ;  /* 0x00011803000075a7 */ /* 0x00072600080011ff */
[----:B----4-:R-:W-:Y:S05]  /*5b90*/  @!P0 NANOSLEEP.SYNCS 0x989680 ;  /* 0x009896800000895d */ /* 0x010fea0003900000 */
[----:B------:R-:W4:Y:S02]  /*5ba0*/  @!P0 SYNCS.PHASECHK.TRANS64 P0, [R0+URZ+0x118], R3 ;  /* 0x00011803000085a7 */ /* 0x000f2400080010ff */
[----:B-12-4-:R-:W-:Y:S05]  /*5bb0*/  @P0 EXIT ;  /* 0x000000000000094d */ /* 0x016fea0003800000 */
[----:B------:R-:W-:Y:S05]  /*5bc0*/  BRA `(.L_x_109) ;  /* 0xfffffffc00e87947 */ /* 0x000fea000383ffff */
.L_x_98:
[----:B------:R-:W-:-:S06]  /*5bd0*/  UISETP.GE.AND UP0, UPT, UR21, 0x4, UPT ;  /* 0x000000041500788c */ /* 0x000fcc000bf06270 */
[----:B------:R-:W-:-:S13]  /*5be0*/  PLOP3.LUT P0, PT, PT, PT, UP0, 0x80, 0x8 ;  /* 0x000000000008781c */ /* 0x000fda0003f0f008 */
[----:B------:R-:W-:Y:S05]  /*5bf0*/  @!P0 EXIT ;  /* 0x000000000000894d */ /* 0x000fea0003800000 */
[----:B------:R-:W-:Y:S01]  /*5c00*/  BAR.SYNC.DEFER_BLOCKING 0x6, 0xa0 ;  /* 0x0182800000007b1d */ /* 0x000fe20000010000 */
[C---:B------:R-:W-:Y:S01]  /*5c10*/  IMAD.SHL.U32 R4, R177.reuse, 0x40, RZ ;  /* 0x00000040b1047824 */ /* 0x040fe200078e00ff */
[C---:B------:R-:W-:Y:S01]  /*5c20*/  LOP3.LUT R181, R177.reuse, 0x60, RZ, 0xc0, !PT ;  /* 0x00000060b1b57812 */ /* 0x040fe200078ec0ff */
[C---:B------:R-:W-:Y:S01]  /*5c30*/  IMAD.SHL.U32 R137, R177.reuse, 0x8, RZ ;  /* 0x00000008b1897824 */ /* 0x040fe200078e00ff */
[C---:B------:R-:W-:Y:S01]  /*5c40*/  LOP3.LUT R179, R177.reuse, 0x2, RZ, 0xc0, !PT ;  /* 0x00000002b1b37812 */ /* 0x040fe200078ec0ff */
[----:B------:R-:W-:Y:S01]  /*5c50*/  IMAD.U32 R69, R177, 0x10000, RZ ;  /* 0x00010000b1457824 */ /* 0x000fe200078e00ff */
[----:B------:R-:W-:Y:S02]  /*5c60*/  UMOV UR44, 0x400 ;  /* 0x00000400002c7882 */ /* 0x000fe40000000000 */
[----:B------:R-:W1:Y:S01]  /*5c70*/  LDC.64 R158, c[0x0][0x888] ;  /* 0x00022200ff9e7b82 */ /* 0x000e620000000a00 */
[----:B------:R-:W-:Y:S01]  /*5c80*/  ULEA UR44, UR50, UR44, 0x18 ;  /* 0x0000002c322c7291 */ /* 0x000fe2000f8ec0ff */
[----:B------:R-:W-:Y:S01]  /*5c90*/  LOP3.LUT R6, R4, 0x180, RZ, 0xc0, !PT ;  /* 0x0000018004067812 */ /* 0x000fe200078ec0ff */
[----:B------:R-:W-:Y:S01]  /*5ca0*/  HFMA2 R165, -RZ, RZ, 0, 0 ;  /* 0x00000000ffa57431 */ /* 0x000fe200000001ff */
[----:B------:R-:W-:Y:S01]  /*5cb0*/  LOP3.LUT R69, R69, 0x600000, RZ, 0xc0, !PT ;  /* 0x0060000045457812 */ /* 0x000fe200078ec0ff */
[----:B------:R-:W-:Y:S01]  /*5cc0*/  UIADD3 UR4, UPT, UPT, UR44, 0x4200, URZ ;  /* 0x000042002c047890 */ /* 0x000fe2000fffe0ff */
[----:B------:R-:W-:Y:S01]  /*5cd0*/  LOP3.LUT R137, R6, 0x30, R137, 0xf8, !PT ;  /* 0x0000003006897812 */ /* 0x000fe200078ef889 */
[----:B------:R-:W-:Y:S01]  /*5ce0*/  IMAD.MOV.U32 R68, RZ, RZ, RZ ;  /* 0x000000ffff447224 */ /* 0x000fe200078e00ff */
[----:B------:R-:W2:Y:S01]  /*5cf0*/  LDC.64 R160, c[0x0][0x890] ;  /* 0x00022400ffa07b82 */ /* 0x000ea20000000a00 */
[----:B------:R-:W-:-:S02]  /*5d00*/  LOP3.LUT R177, R177, 0x4, RZ, 0xc0, !PT ;  /* 0x00000004b1b17812 */ /* 0x000fc400078ec0ff */
[----:B------:R-:W-:Y:S02]  /*5d10*/  CS2R R170, SRZ ;  /* 0x0000000000aa7805 */ /* 0x000fe4000001ff00 */
[----:B------:R-:W-:Y:S02]  /*5d20*/  LOP3.LUT R137, R137, 0x1e40, R4, 0xf8, !PT ;  /* 0x00001e4089897812 */ /* 0x000fe400078ef804 */
[----:B------:R-:W-:Y:S02]  /*5d30*/  CS2R R168, SRZ ;  /* 0x0000000000a87805 */ /* 0x000fe4000001ff00 */
[----:B------:R-:W-:Y:S01]  /*5d40*/  IADD3 R176, PT, PT, -R177, 0x2, RZ ;  /* 0x00000002b1b07810 */ /* 0x000fe20007ffe1ff */
[----:B------:R-:W-:Y:S01]  /*5d50*/  IMAD.MOV R167, RZ, RZ, -R179 ;  /* 0x000000ffffa77224 */ /* 0x000fe200078e0ab3 */
[----:B------:R-:W-:Y:S01]  /*5d60*/  MOV R180, UR4 ;  /* 0x0000000400b47c02 */ /* 0x000fe20008000f00 */
[----:B------:R-:W3:Y:S01]  /*5d70*/  LDC.64 R156, c[0x0][0x8b0] ;  /* 0x00022c00ff9c7b82 */ /* 0x000ee20000000a00 */
[----:B------:R-:W4:Y:S01]  /*5d80*/  LDS R0, [UR44+0x1e0] ;  /* 0x0001e02cff007984 */ /* 0x000f220008000800 */
[----:B------:R-:W-:Y:S01]  /*5d90*/  VIADD R178, R137, UR44 ;  /* 0x0000002c89b27c36 */ /* 0x000fe20008000000 */
[----:B------:R-:W1:Y:S01]  /*5da0*/  LDCU UR57, c[0x0][0x370] ;  /* 0x00006e00ff3977ac */ /* 0x000e620008000800 */
[----:B------:R-:W-:-:S02]  /*5db0*/  IMAD.MOV R166, RZ, RZ, -R177 ;  /* 0x000000ffffa67224 */ /* 0x000fc400078e0ab1 */
[----:B------:R-:W-:Y:S01]  /*5dc0*/  VIADD R178, R178, 0x200 ;  /* 0x00000200b2b27836 */ /* 0x000fe20000000000 */
[----:B------:R-:W1:Y:S01]  /*5dd0*/  LDCU.64 UR62, c[0x0][0x348] ;  /* 0x00006900ff3e77ac */ /* 0x000e620008000a00 */
[----:B------:R-:W1:Y:S01]  /*5de0*/  LDC.64 R138, c[0x0][0x8a8] ;  /* 0x00022a00ff8a7b82 */ /* 0x000e620000000a00 */
[----:B------:R-:W1:Y:S01]  /*5df0*/  LDCU UR43, c[0x0][0xb0c] ;  /* 0x00016180ff2b77ac */ /* 0x000e620008000800 */
[----:B------:R-:W1:Y:S01]  /*5e00*/  LDCU UR39, c[0x0][0xb30] ;  /* 0x00016600ff2777ac */ /* 0x000e620008000800 */
[----:B------:R-:W1:Y:S01]  /*5e10*/  LDCU.64 UR46, c[0x0][0x888] ;  /* 0x00011100ff2e77ac */ /* 0x000e620008000a00 */
[----:B------:R-:W1:Y:S01]  /*5e20*/  LDCU.64 UR40, c[0x0][0xb28] ;  /* 0x00016500ff2877ac */ /* 0x000e620008000a00 */
[----:B------:R-:W1:Y:S01]  /*5e30*/  LDCU.128 UR52, c[0x0][0xb10] ;  /* 0x00016200ff3477ac */ /* 0x000e620008000c00 */
[----:B------:R-:W1:Y:S01]  /*5e40*/  LDCU UR56, c[0x0][0x374] ;  /* 0x00006e80ff3877ac */ /* 0x000e620008000800 */
[----:B------:R-:W-:Y:S01]  /*5e50*/  UIADD3 UR61, UPT, UPT, UR44, 0x200, URZ ;  /* 0x000002002c3d7890 */ /* 0x000fe2000fffe0ff */
[----:B--2-4-:R-:W-:-:S11]  /*5e60*/  IMAD.IADD R69, R0, 0x1, R69 ;  /* 0x0000000100457824 */ /* 0x014fd600078e0245 */
.L_x_136:
[C---:B------:R-:W-:Y:S02]  /*5e70*/  LEA R3, R165.reuse, UR44, 0x3 ;  /* 0x0000002ca5037c11 */ /* 0x040fe4000f8e18ff */
[----:B------:R-:W-:Y:S02]  /*5e80*/  SHF.L.U32 R0, R170, 0x1f, RZ ;  /* 0x0000001faa007819 */ /* 0x000fe400000006ff */
[----:B------:R-:W-:Y:S02]  /*5e90*/  LEA R5, R165, UR44, 0x4 ;  /* 0x0000002ca5057c11 */ /* 0x000fe4000f8e20ff */
[----:B------:R-:W2:Y:S02]  /*5ea0*/  SYNCS.PHASECHK.TRANS64.TRYWAIT P0, [R3+URZ+0x130], R0 ;  /* 0x00013000030075a7 */ /* 0x000ea400080011ff */
[----:B-12---:R-:W-:Y:S05]  /*5eb0*/  @!P0 BRA `(.L_x_110) ;  /* 0x0000004400fc8947 */ /* 0x006fea0003800000 */
.L_x_199:
[----:B------:R-:W4:Y:S01]  /*5ec0*/  LDS.128 R4, [R5+0x1c0] ;  /* 0x0001c00005047984 */ /* 0x000f220000000c00 */
[----:B------:R-:W-:Y:S01]  /*5ed0*/  UISETP.GE.AND UP0, UPT, UR42, 0x1, UPT ;  /* 0x000000012a00788c */ /* 0x000fe2000bf06270 */
[----:B------:R-:W-:Y:S01]  /*5ee0*/  @!PT LDS RZ, [RZ] ;  /* 0x00000000fffff984 */ /* 0x000fe20000000800 */
[----:B------:R-:W-:Y:S01]  /*5ef0*/  @!PT LDS RZ, [RZ] ;  /* 0x00000000fffff984 */ /* 0x000fe20000000800 */
[----:B------:R-:W-:Y:S01]  /*5f00*/  @!PT LDS RZ, [RZ] ;  /* 0x00000000fffff984 */ /* 0x000fe20000000800 */
[----:B------:R-:W-:Y:S01]  /*5f10*/  @!PT LDS RZ, [RZ] ;  /* 0x00000000fffff984 */ /* 0x000fe20000000800 */
[----:B------:R1:W-:Y:S06]  /*5f20*/  MEMBAR.ALL.CTA ;  /* 0x0000000000007992 */ /* 0x0003ec0000008000 */
[----:B-1----:R-:W1:Y:S01]  /*5f30*/  FENCE.VIEW.ASYNC.S ;  /* 0x00000000000073c6 */ /* 0x002e620000000000 */
[----:B----4-:R-:W-:Y:S11]  /*5f40*/  LOP3.LUT P0, RZ, R6, 0x1, RZ, 0xc0, !PT ;  /* 0x0000000106ff7812 */ /* 0x010ff6000780c0ff */
[----:B------:R-:W-:Y:S02]  /*5f50*/  @!UPT UIADD3 URZ, UPT, UPT, URZ, URZ, URZ ;  /* 0x000000fffffff290 */ /* 0x000fe4000fffe0ff */
[----:B-1----:R-:W-:Y:S01]  /*5f60*/  VOTEU.ANY UP1, P0 ;  /* 0x0000000000ff7886 */ /* 0x002fe20000020100 */
[----:B------:R-:W-:Y:S01]  /*5f70*/  PLOP3.LUT P0, PT, PT, PT, UP1, 0x80, 0x8 ;  /* 0x000000000008781c */ /* 0x000fe20003f0f018 */
[----:B------:R-:W-:Y:S11]  /*5f80*/  UP2UR UR45, UPR, URZ, 0x2 ;  /* 0x00000002ff2d7883 */ /* 0x000ff60008000000 */
[----:B------:R-:W-:Y:S01]  /*5f90*/  @!UPT UIADD3 URZ, UPT, UPT, URZ, URZ, URZ ;  /* 0x000000fffffff290 */ /* 0x000fe2000fffe0ff */
[----:B--2---:R-:W-:Y:S02]  /*5fa0*/  @P0 SHF.R.U32.HI R0, RZ, 0x10, R5 ;  /* 0x00000010ff000819 */ /* 0x004fe40000011605 */
        /* <DEDUP_REMOVED lines=12> */
[----:B------:R-:W2:Y:S01]  /*6070*/  LDCU UR12, c[0x0][0xb20] ;  /* 0x00016400ff0c77ac */ /* 0x000ea20008000800 */
[----:B------:R-:W-:Y:S02]  /*6080*/  UIMAD.WIDE.U32 UR4, UR56, UR55, URZ ;  /* 0x00000037380472a5 */ /* 0x000fe4000f8e00ff */
[----:B------:R-:W-:Y:S02]  /*6090*/  UIMAD.WIDE.U32 UR6, UR57, UR52, URZ ;  /* 0x00000034390672a5 */ /* 0x000fe4000f8e00ff */
[----:B------:R-:W-:Y:S02]  /*60a0*/  UISETP.NE.AND UP0, UPT, UR54, 0x1, UPT ;  /* 0x000000013600788c */ /* 0x000fe4000bf05270 */
[----:B------:R-:W-:Y:S02]  /*60b0*/  UIMAD.WIDE.U32 UR8, UR37, UR55, URZ ;  /* 0x00000037250872a5 */ /* 0x000fe4000f8e00ff */
[----:B------:R-:W-:Y:S02]  /*60c0*/  UIMAD.WIDE.U32 UR10, UR38, UR52, URZ ;  /* 0x00000034260a72a5 */ /* 0x000fe4000f8e00ff */
[----:B------:R-:W-:Y:S02]  /*60d0*/  UISETP.NE.AND UP1, UPT, UR43, 0x1, UPT ;  /* 0x000000012b00788c */ /* 0x000fe4000bf25270 */
[----:B------:R-:W-:Y:S01]  /*60e0*/  UISETP.NE.AND UP2, UPT, UR42, 0x1, UPT ;  /* 0x000000012a00788c */ /* 0x000fe2000bf45270 */
[----:B------:R-:W-:Y:S02]  /*60f0*/  UMOV UR4, UR5 ;  /* 0x0000000500047c82 */ /* 0x000fe40008000000 */
[----:B--2---:R-:W-:Y:S03]  /*6100*/  USHF.R.U32.HI UR5, URZ, UR12, UR4 ;  /* 0x0000000cff057299 */ /* 0x004fe60008011604 */
[----:B------:R-:W-:Y:S02]  /*6110*/  UMOV UR4, UR7 ;  /* 0x0000000700047c82 */ /* 0x000fe40008000000 */
[----:B------:R-:W-:Y:S02]  /*6120*/  USHF.R.U32.HI UR7, URZ, UR53, UR4 ;  /* 0x00000035ff077299 */ /* 0x000fe40008011604 */
[----:B------:R-:W-:Y:S02]  /*6130*/  USEL UR4, UR56, UR5, !UP0 ;  /* 0x0000000538047287 */ /* 0x000fe4000c000000 */
[----:B------:R-:W-:Y:S01]  /*6140*/  USEL UR7, UR57, UR7, !UP1 ;  /* 0x0000000739077287 */ /* 0x000fe2000c800000 */
[----:B------:R-:W-:Y:S01]  /*6150*/  UMOV UR5, UR9 ;  /* 0x0000000900057c82 */ /* 0x000fe20008000000 */
[----:B------:R-:W-:Y:S02]  /*6160*/  UIMAD.WIDE.U32 UR8, UR4, UR40, URZ ;  /* 0x00000028040872a5 */ /* 0x000fe4000f8e00ff */
[----:B------:R-:W-:Y:S03]  /*6170*/  USHF.R.U32.HI UR6, URZ, UR12, UR5 ;  /* 0x0000000cff067299 */ /* 0x000fe60008011605 */
[----:B------:R-:W-:Y:S01]  /*6180*/  UMOV UR5, UR11 ;  /* 0x0000000b00057c82 */ /* 0x000fe20008000000 */
[----:B------:R-:W-:Y:S02]  /*6190*/  UIMAD.WIDE.U32 UR10, UR7, UR40, URZ ;  /* 0x00000028070a72a5 */ /* 0x000fe4000f8e00ff */
[----:B------:R-:W-:Y:S02]  /*61a0*/  USHF.R.U32.HI UR12, URZ, UR53, UR5 ;  /* 0x00000035ff0c7299 */ /* 0x000fe40008011605 */
[----:B------:R-:W-:Y:S01]  /*61b0*/  USEL UR6, UR37, UR6, !UP0 ;  /* 0x0000000625067287 */ /* 0x000fe2000c000000 */
[----:B------:R-:W-:Y:S02]  /*61c0*/  UMOV UR5, UR9 ;  /* 0x0000000900057c82 */ /* 0x000fe40008000000 */
[----:B------:R-:W-:Y:S01]  /*61d0*/  UMOV UR10, UR11 ;  /* 0x0000000b000a7c82 */ /* 0x000fe20008000000 */
[----:B------:R-:W-:Y:S02]  /*61e0*/  @UP2 USHF.R.U32.HI UR4, URZ, UR41, UR5 ;  /* 0x00000029ff042299 */ /* 0x000fe40008011605 */
[----:B------:R-:W-:Y:S02]  /*61f0*/  @UP2 USHF.R.U32.HI UR7, URZ, UR41, UR10 ;  /* 0x00000029ff072299 */ /* 0x000fe4000801160a */
[----:B------:R-:W-:Y:S02]  /*6200*/  UIMAD UR4, UR42, UR4, URZ ;  /* 0x000000042a0472a4 */ /* 0x000fe4000f8e02ff */
[----:B------:R-:W-:Y:S02]  /*6210*/  UIMAD.WIDE.U32 UR10, UR6, UR40, URZ ;  /* 0x00000028060a72a5 */ /* 0x000fe4000f8e00ff */
[----:B------:R-:W-:Y:S02]  /*6220*/  USEL UR5, UR38, UR12, !UP1 ;  /* 0x0000000c26057287 */ /* 0x000fe4000c800000 */
[----:B------:R-:W-:Y:S02]  /*6230*/  UIMAD UR8, UR42, UR7, URZ ;  /* 0x000000072a0872a4 */ /* 0x000fe4000f8e02ff */
[----:B------:R-:W-:Y:S03]  /*6240*/  UISETP.GE.AND UP0, UPT, UR6, UR4, UPT ;  /* 0x000000040600728c */ /* 0x000fe6000bf06270 */
[----:B------:R-:W-:Y:S01]  /*6250*/  UMOV UR4, UR11 ;  /* 0x0000000b00047c82 */ /* 0x000fe20008000000 */
[----:B------:R-:W-:Y:S02]  /*6260*/  UISETP.GE.OR UP0, UPT, UR5, UR8, UP0 ;  /* 0x000000080500728c */ /* 0x000fe40008706670 */
[----:B------:R-:W-:Y:S02]  /*6270*/  USHF.R.U32.HI UR4, URZ, UR41, UR4 ;  /* 0x00000029ff047299 */ /* 0x000fe40008011604 */
[----:B------:R-:W-:Y:S02]  /*6280*/  UIMAD.WIDE.U32 UR8, UR5, UR40, URZ ;  /* 0x00000028050872a5 */ /* 0x000fe4000f8e00ff */
[----:B------:R-:W-:Y:S02]  /*6290*/  USEL UR11, UR6, UR4, !UP2 ;  /* 0x00000004060b7287 */ /* 0x000fe4000d000000 */
[----:B------:R-:W-:Y:S02]  /*62a0*/  UIADD3 UR8, UPT, UPT, -UR5, URZ, URZ ;  /* 0x000000ff05087290 */ /* 0x000fe4000fffe1ff */
[----:B------:R-:W-:Y:S01]  /*62b0*/  UIADD3 UR10, UPT, UPT, -UR11, URZ, URZ ;  /* 0x000000ff0b0a7290 */ /* 0x000fe2000fffe1ff */
[----:B------:R-:W-:Y:S01]  /*62c0*/  @!UP0 UMOV UR4, UR9 ;  /* 0x0000000900048c82 */ /* 0x000fe20008000000 */
[----:B------:R-:W-:Y:S02]  /*62d0*/  UIADD3 UR9, UPT, UPT, -UR6, URZ, URZ ;  /* 0x000000ff06097290 */ /* 0x000fe4000fffe1ff */
[----:B------:R-:W-:Y:S02]  /*62e0*/  @!UP0 USHF.R.U32.HI UR4, URZ, UR41, UR4 ;  /* 0x00000029ff048299 */ /* 0x000fe40008011604 */
[----:B------:R-:W-:Y:S02]  /*62f0*/  UIMAD UR10, UR42, UR10, UR6 ;  /* 0x0000000a2a0a72a4 */ /* 0x000fe4000f8e0206 */
[----:B------:R-:W-:Y:S04]  /*6300*/  @!UP0 USEL UR4, UR5, UR4, !UP2 ;  /* 0x0000000405048287 */ /* 0x000fe8000d000000 */
[----:B------:R-:W-:Y:S02]  /*6310*/  @!UP0 UIMAD UR10, UR7, UR10, UR4 ;  /* 0x0000000a070a82a4 */ /* 0x000fe4000f8e0204 */
[----:B------:R-:W-:Y:S02]  /*6320*/  @!UP0 UIADD3 UR11, UPT, UPT, UR11, -UR4, URZ ;  /* 0x800000040b0b8290 */ /* 0x000fe4000fffe0ff */
[----:B------:R-:W-:Y:S02]  /*6330*/  UIMAD UR7, UR43, UR8, UR38 ;  /* 0x000000082b0772a4 */ /* 0x000fe4000f8e0226 */
[----:B------:R-:W-:Y:S02]  /*6340*/  @!UP0 UIMAD UR6, UR11, UR42, UR5 ;  /* 0x0000002a0b0682a4 */ /* 0x000fe4000f8e0205 */
[----:B------:R-:W-:Y:S01]  /*6350*/  UIMAD UR4, UR54, UR9, UR37 ;  /* 0x00000009360472a4 */ /* 0x000fe2000f8e0225 */
[----:B------:R-:W-:Y:S02]  /*6360*/  @!UP0 UMOV UR5, UR10 ;  /* 0x0000000a00058c82 */ /* 0x000fe40008000000 */
[----:B------:R-:W-:Y:S02]  /*6370*/  UIMAD UR38, UR5, UR43, UR7 ;  /* 0x0000002b052672a4 */ /* 0x000fe4000f8e0207 */
[----:B------:R-:W-:Y:S11]  /*6380*/  UIMAD UR37, UR6, UR54, UR4 ;  /* 0x00000036062572a4 */ /* 0x000ff6000f8e0204 */
[----:B------:R-:W-:Y:S01]  /*6390*/  @!UPT UIADD3 URZ, UPT, UPT, URZ, URZ, URZ ;  /* 0x000000fffffff290 */ /* 0x000fe2000fffe0ff */
.L_x_111:
[----:B------:R-:W-:Y:S01]  /*63a0*/  UISETP.NE.AND UP0, UPT, UR39, 0x1, UPT ;  /* 0x000000012700788c */ /* 0x000fe2000bf05270 */
[----:B------:R-:W-:Y:S01]  /*63b0*/  IADD3 R165, PT, PT, R165, 0x1, RZ ;  /* 0x00000001a5a57810 */ /* 0x000fe20007ffe0ff */
[----:B------:R-:W-:Y:S02]  /*63c0*/  USHF.L.U32 UR50, UR16, 0x7, URZ ;  /* 0x0000000710327899 */ /* 0x000fe400080006ff */
[----:B------:R-:W-:Y:S07]  /*63d0*/  USHF.L.U32 UR49, UR20, 0x7, URZ ;  /* 0x0000000714317899 */ /* 0x000fee00080006ff */
[----:B------:R-:W2:Y:S01]  /*63e0*/  @!UP0 LDCU.128 UR12, c[0x0][0xb10] ;  /* 0x00016200ff0c87ac */ /* 0x000ea20008000c00 */
[----:B------:R-:W4:Y:S01]  /*63f0*/  @!UP0 LDCU UR5, c[0x0][0xb0c] ;  /* 0x00016180ff0587ac */ /* 0x000f220008000800 */
[----:B------:R-:W3:Y:S01]  /*6400*/  @!UP0 LDCU UR10, c[0x0][0xb20] ;  /* 0x00016400ff0a87ac */ /* 0x000ee20008000800 */
[----:B--2---:R-:W-:Y:S02]  /*6410*/  UIMAD.WIDE.U32 UR8, UR38, UR12, URZ ;  /* 0x0000000c260872a5 */ /* 0x004fe4000f8e00ff */
[----:B------:R-:W-:Y:S02]  /*6420*/  UIMAD.WIDE.U32 UR6, UR37, UR15, URZ ;  /* 0x0000000f250672a5 */ /* 0x000fe4000f8e00ff */
[----:B------:R-:W-:Y:S03]  /*6430*/  @!UP0 UISETP.NE.AND UP1, UPT, UR14, 0x1, UPT ;  /* 0x000000010e00888c */ /* 0x000fe6000bf25270 */
[----:B------:R-:W-:Y:S01]  /*6440*/  @!UP0 UMOV UR4, UR9 ;  /* 0x0000000900048c82 */ /* 0x000fe20008000000 */
[----:B----4-:R-:W-:Y:S02]  /*6450*/  @!UP0 UISETP.NE.AND UP2, UPT, UR5, 0x1, UPT ;  /* 0x000000010500888c */ /* 0x010fe4000bf45270 */
[----:B------:R-:W-:Y:S01]  /*6460*/  @!UP0 USHF.R.U32.HI UR4, URZ, UR13, UR4 ;  /* 0x0000000dff048299 */ /* 0x000fe20008011604 */
[----:B------:R-:W-:Y:S02]  /*6470*/  @!UP0 UMOV UR6, UR7 ;  /* 0x0000000700068c82 */ /* 0x000fe40008000000 */
[----:B---3--:R-:W-:Y:S02]  /*6480*/  @!UP0 USHF.R.U32.HI UR6, URZ, UR10, UR6 ;  /* 0x0000000aff068299 */ /* 0x008fe40008011606 */
[----:B------:R-:W-:Y:S02]  /*6490*/  @!UP0 USEL UR7, UR38, UR4, !UP2 ;  /* 0x0000000426078287 */ /* 0x000fe4000d000000 */
[----:B------:R-:W-:Y:S04]  /*64a0*/  @!UP0 USEL UR6, UR37, UR6, !UP1 ;  /* 0x0000000625068287 */ /* 0x000fe8000c800000 */
[----:B------:R-:W-:Y:S02]  /*64b0*/  @!UP0 UIADD3 UR4, UPT, UPT, -UR7, UR6, URZ ;  /* 0x0000000607048290 */ /* 0x000fe4000fffe1ff */
[----:B------:R-:W-:Y:S02]  /*64c0*/  @!UP0 UIADD3 UR6, UPT, UPT, UR7, -UR6, URZ ;  /* 0x8000000607068290 */ /* 0x000fe4000fffe0ff */
[----:B------:R-:W-:Y:S02]  /*64d0*/  @!UP0 UIMAD UR38, UR4, UR5, UR38 ;  /* 0x00000005042682a4 */ /* 0x000fe4000f8e0226 */
[----:B------:R-:W-:Y:S02]  /*64e0*/  @!UP0 UIMAD UR37, UR6, UR14, UR37 ;  /* 0x0000000e062582a4 */ /* 0x000fe4000f8e0225 */
[----:B------:R-:W-:Y:S09]  /*64f0*/  ULOP3.LUT UP0, URZ, UR61, 0x1b0, URZ, 0xc0, !UPT ;  /* 0x000001b03dff7892 */ /* 0x000ff2000f80c0ff */
[----:B------:R-:W-:Y:S05]  /*6500*/  BRA.U !UP0, `(.L_x_112) ;  /* 0x0000000108407547 */ /* 0x000fea000b800000 */
[----:B------:R-:W2:Y:S01]  /*6510*/  LDCU.64 UR8, c[0x4][0x80] ;  /* 0x01001000ff0877ac */ /* 0x000ea20008000a00 */
[----:B------:R-:W-:Y:S01]  /*6520*/  MOV R3, 0x0 ;  /* 0x0000000000037802 */ /* 0x000fe20000000f00 */
[----:B------:R-:W-:Y:S02]  /*6530*/  HFMA2 R12, -RZ, RZ, 0, 5.9604644775390625e-08 ;  /* 0x00000001ff0c7431 */ /* 0x000fe400000001ff */
[----:B------:R-:W-:Y:S02]  /*6540*/  IMAD.MOV.U32 R8, RZ, RZ, 0x70 ;  /* 0x00000070ff087424 */ /* 0x000fe400078e00ff */
[----:B------:R-:W-:Y:S01]  /*6550*/  IMAD.MOV.U32 R13, RZ, RZ, RZ ;  /* 0x000000ffff0d7224 */ /* 0x000fe200078e00ff */
[----:B------:R-:W3:Y:S01]  /*6560*/  LDCU.64 UR6, c[0x4][0x88] ;  /* 0x01001100ff0677ac */ /* 0x000ee20008000a00 */
[----:B------:R-:W4:Y:S01]  /*6570*/  LDC.64 R2, c[0x4][R3] ;  /* 0x0100000003027b82 */ /* 0x000f220000000a00 */
[----:B------:R-:W1:Y:S01]  /*6580*/  LDCU.64 UR4, c[0x4][0x8] ;  /* 0x01000100ff0477ac */ /* 0x000e620008000a00 */
[----:B--2---:R-:W-:Y:S01]  /*6590*/  MOV R5, UR9 ;  /* 0x0000000900057c02 */ /* 0x004fe20008000f00 */
[----:B------:R-:W-:Y:S01]  /*65a0*/  IMAD.U32 R4, RZ, RZ, UR8 ;  /* 0x00000008ff047e24 */ /* 0x000fe2000f8e00ff */
[----:B---3--:R-:W-:Y:S01]  /*65b0*/  MOV R7, UR7 ;  /* 0x0000000700077c02 */ /* 0x008fe20008000f00 */
[----:B------:R-:W-:Y:S01]  /*65c0*/  IMAD.U32 R6, RZ, RZ, UR6 ;  /* 0x00000006ff067e24 */ /* 0x000fe2000f8e00ff */
[----:B-1----:R-:W-:Y:S01]  /*65d0*/  MOV R11, UR5 ;  /* 0x00000005000b7c02 */ /* 0x002fe20008000f00 */
[----:B------:R-:W-:Y:S02]  /*65e0*/  IMAD.U32 R10, RZ, RZ, UR4 ;  /* 0x00000004ff0a7e24 */ /* 0x000fe4000f8e00ff */
[----:B------:R-:W-:Y:S07]  /*65f0*/  LEPC R20, `(.L_x_112) ;  /* 0x000000001014794e */ /* 0x000fee0000000000 */
[----:B----45:R-:W-:Y:S05]  /*6600*/  CALL.ABS.NOINC R2 ;  /* 0x0000000002007343 */ /* 0x030fea0003c00000 */
.L_x_112:
[----:B------:R-:W-:Y:S01]  /*6610*/  LOP3.LUT P0, RZ, R180, 0x1b0, RZ, 0xc0, !PT ;  /* 0x000001b0b4ff7812 */ /* 0x000fe2000780c0ff */
[----:B------:R-:W-:Y:S11]  /*6620*/  BSSY.RECONVERGENT B6, `(.L_x_113) ;  /* 0x0000013000067945 */ /* 0x000ff60003800200 */
[----:B------:R-:W-:Y:S01]  /*6630*/  @!UPT UIADD3 URZ, UPT, UPT, URZ, URZ, URZ ;  /* 0x000000fffffff290 */ /* 0x000fe2000fffe0ff */
[----:B------:R-:W-:Y:S05]  /*6640*/  @!P0 BRA `(.L_x_114) ;  /* 0x0000000000408947 */ /* 0x000fea0003800000 */
        /* <DEDUP_REMOVED lines=16> */
.L_x_114:
[----:B------:R-:W-:Y:S05]  /*6750*/  BSYNC.RECONVERGENT B6 ;  /* 0x0000000000067941 */ /* 0x000fea0003800200 */
.L_x_113:
[----:B------:R-:W-:Y:S02]  /*6760*/  ISETP.NE.U32.AND P0, PT, RZ, UR46, PT ;  /* 0x0000002eff007c0c */ /* 0x000fe4000bf05070 */
[C---:B------:R-:W-:Y:S02]  /*6770*/  ISETP.NE.U32.AND P4, PT, R160.reuse, RZ, PT ;  /* 0x000000ffa000720c */ /* 0x040fe40003f85070 */
[----:B------:R-:W-:Y:S02]  /*6780*/  ISETP.NE.U32.AND P1, PT, R160, RZ, PT ;  /* 0x000000ffa000720c */ /* 0x000fe40003f25070 */
[----:B------:R-:W-:Y:S02]  /*6790*/  ISETP.NE.AND.EX P0, PT, RZ, UR47, PT, P0 ;  /* 0x0000002fff007c0c */ /* 0x000fe4000bf05300 */
[C---:B------:R-:W-:Y:S02]  /*67a0*/  ISETP.NE.AND.EX P4, PT, R161.reuse, RZ, PT, P4 ;  /* 0x000000ffa100720c */ /* 0x040fe40003f85340 */
[----:B------:R-:W-:Y:S02]  /*67b0*/  ISETP.NE.AND.EX P1, PT, R161, RZ, P0, P1 ;  /* 0x000000ffa100720c */ /* 0x000fe40000725310 */
[----:B------:R-:W-:Y:S02]  /*67c0*/  ISETP.NE.U32.AND P5, PT, R156, RZ, PT ;  /* 0x000000ff9c00720c */ /* 0x000fe40003fa5070 */
[----:B------:R-:W-:Y:S02]  /*67d0*/  ISETP.NE.U32.AND P2, PT, RZ, UR46, PT ;  /* 0x0000002eff007c0c */ /* 0x000fe4000bf45070 */
[----:B------:R-:W-:Y:S02]  /*67e0*/  PLOP3.LUT P0, PT, PT, PT, PT, 0x8, 0x80 ;  /* 0x000000000080781c */ /* 0x000fe40003f0e170 */
[----:B------:R-:W-:Y:S02]  /*67f0*/  ISETP.NE.AND.EX P5, PT, R157, RZ, PT, P5 ;  /* 0x000000ff9d00720c */ /* 0x000fe40003fa5350 */
[----:B------:R-:W-:Y:S03]  /*6800*/  ISETP.NE.AND.EX P2, PT, RZ, UR47, PT, P2 ;  /* 0x0000002fff007c0c */ /* 0x000fe6000bf45320 */
[----:B------:R-:W-:Y:S01]  /*6810*/  @!P1 PLOP3.LUT P0, PT, P4, PT, PT, 0x80, 0x8 ;  /* 0x000000000008981c */ /* 0x000fe2000270f070 */
[----:B------:R-:W-:Y:S01]  /*6820*/  @!UPT UIADD3 URZ, UPT, UPT, URZ, URZ, URZ ;  /* 0x000000fffffff290 */ /* 0x000fe2000fffe0ff */
[----:B------:R-:W-:Y:S11]  /*6830*/  @!P4 BRA `(.L_x_115) ;  /* 0x000000000030c947 */ /* 0x000ff60003800000 */
[----:B------:R-:W-:Y:S01]  /*6840*/  ISETP.NE.U32.AND P3, PT, R158, RZ, PT ;  /* 0x000000ff9e00720c */ /* 0x000fe20003f65070 */
[----:B------:R-:W2:Y:S01]  /*6850*/  LDCU.64 UR4, c[0x0][0x358] ;  /* 0x00006b00ff0477ac */ /* 0x000ea20008000a00 */
[----:B------:R-:W-:Y:S02]  /*6860*/  IMAD.MOV.U32 R162, RZ, RZ, 0x1 ;  /* 0x00000001ffa27424 */ /* 0x000fe400078e00ff */
[----:B------:R-:W-:Y:S11]  /*6870*/  ISETP.NE.AND.EX P3, PT, R159, RZ, PT, P3 ;  /* 0x000000ff9f00720c */ /* 0x000ff60003f65330 */
[----:B------:R-:W-:Y:S02]  /*6880*/  @!UPT UIADD3 URZ, UPT, UPT, URZ, URZ, URZ ;  /* 0x000000fffffff290 */ /* 0x000fe4000fffe0ff */
[----:B------:R-:W3:Y:S01]  /*6890*/  @P3 LDC.64 R2, c[0x0][0x888] ;  /* 0x00022200ff023b82 */ /* 0x000ee20000000a00 */
[----:B-1----:R-:W-:Y:S04]  /*68a0*/  @P3 IMAD R0, R160, UR36, RZ ;  /* 0x00000024a0003c24 */ /* 0x002fe8000f8e02ff */
[----:B---3--:R-:W-:Y:S04]  /*68b0*/  @P3 IMAD.WIDE R2, R0, 0x4, R2 ;  /* 0x0000000400023825 */ /* 0x008fe800078e0202 */
[----:B------:R-:W-:Y:S01]  /*68c0*/  HFMA2 R0, -RZ, RZ, 0, 5.9604644775390625e-08 ;  /* 0x00000001ff007431 */ /* 0x000fe200000001ff */
[----:B--2--5:R2:W5:Y:S04]  /*68d0*/  @P3 LDG.E R73, desc[UR4][R2.64] ;  /* 0x0000000402493981 */ /* 0x024568000c1e1900 */
[----:B------:R-:W-:Y:S01]  /*68e0*/  @!P3 PRMT R162, R0, 0x7610, R162 ;  /* 0x0000761000a2b816 */ /* 0x000fe200000000a2 */
[----:B--2---:R-:W3:Y:S06]  /*68f0*/  @!P3 LDC R73, c[0x0][0x880] ;  /* 0x00022000ff49bb82 */ /* 0x004eec0000000800 */
.L_x_115:
[----:B------:R-:W-:Y:S05]  /*6900*/  @!P5 BRA `(.L_x_116) ;  /* 0x000000000024d947 */ /* 0x000fea0003800000 */
[----:B------:R-:W-:Y:S01]  /*6910*/  ISETP.NE.U32.AND P3, PT, R138, RZ, PT ;  /* 0x000000ff8a00720c */ /* 0x000fe20003f65070 */
[----:B------:R-:W2:Y:S03]  /*6920*/  LDCU.64 UR4, c[0x0][0x358] ;  /* 0x00006b00ff0477ac */ /* 0x000ea60008000a00 */
[----:B------:R-:W-:Y:S11]  /*6930*/  ISETP.NE.AND.EX P3, PT, R139, RZ, PT, P3 ;  /* 0x000000ff8b00720c */ /* 0x000ff60003f65330 */
[----:B------:R-:W-:Y:S02]  /*6940*/  @!UPT UIADD3 URZ, UPT, UPT, URZ, URZ, URZ ;  /* 0x000000fffffff290 */ /* 0x000fe4000fffe0ff */
[----:B------:R-:W4:Y:S01]  /*6950*/  @P3 LDC.64 R2, c[0x0][0x8a8] ;  /* 0x00022a00ff023b82 */ /* 0x000f220000000a00 */
[----:B-1----:R-:W-:Y:S04]  /*6960*/  @P3 IMAD R0, R156, UR36, RZ ;  /* 0x000000249c003c24 */ /* 0x002fe8000f8e02ff */
[----:B----4-:R-:W-:Y:S05]  /*6970*/  @P3 IMAD.WIDE R2, R0, 0x4, R2 ;  /* 0x0000000400023825 */ /* 0x010fea00078e0202 */
[----:B--2--5:R2:W5:Y:S02]  /*6980*/  @P3 LDG.E R70, desc[UR4][R2.64] ;  /* 0x0000000402463981 */ /* 0x024564000c1e1900 */
[----:B--2---:R-:W4:Y:S02]  /*6990*/  @!P3 LDC R70, c[0x0][0x8a0] ;  /* 0x00022800ff46bb82 */ /* 0x004f240000000800 */
.L_x_116:
[----:B---3-5:R-:W-:Y:S01]  /*69a0*/  FSETP.NEU.AND P3, PT, R73, RZ, PT ;  /* 0x000000ff4900720b */ /* 0x028fe20003f6d000 */
[----:B------:R-:W-:Y:S01]  /*69b0*/  BSSY B1, `(.L_x_117) ;  /* 0x0000046000017945 */ /* 0x000fe20003800000 */
[----:B------:R-:W-:Y:S01]  /*69c0*/  SEL R7, RZ, 0xffffffff, P2 ;  /* 0xffffffffff077807 */ /* 0x000fe20001000000 */
[----:B------:R-:W-:Y:S01]  /*69d0*/  IMAD.MOV.U32 R193, RZ, RZ, 0x1 ;  /* 0x00000001ffc17424 */ /* 0x000fe200078e00ff */
[----:B-1----:R-:W-:Y:S01]  /*69e0*/  @!P1 SEL R0, RZ, 0xffffffff, P3 ;  /* 0xffffffffff009807 */ /* 0x002fe20001800000 */
[----:B------:R-:W-:Y:S01]  /*69f0*/  IMAD R71, R68, 0x80, R69 ;  /* 0x0000008044477824 */ /* 0x000fe200078e0245 */
[----:B------:R-:W-:Y:S02]  /*6a00*/  LOP3.LUT P2, RZ, R162, 0xff, RZ, 0xc0, !PT ;  /* 0x000000ffa2ff7812 */ /* 0x000fe4000784c0ff */
[----:B------:R-:W-:Y:S02]  /*6a10*/  CS2R R154, SRZ ;  /* 0x00000000009a7805 */ /* 0x000fe4000001ff00 */
[----:B------:R-:W-:Y:S02]  /*6a20*/  LEA R3, R169, UR44, 0x3 ;  /* 0x0000002ca9037c11 */ /* 0x000fe4000f8e18ff */
[----:B------:R-:W-:Y:S02]  /*6a30*/  CS2R R152, SRZ ;  /* 0x0000000000987805 */ /* 0x000fe4000001ff00 */
[----:B------:R-:W-:Y:S02]  /*6a40*/  @P0 SEL R0, R7, R0, !P2 ;  /* 0x0000000007000207 */ /* 0x000fe40005000000 */
[----:B------:R-:W-:Y:S02]  /*6a50*/  CS2R R150, SRZ ;  /* 0x0000000000967805 */ /* 0x000fe4000001ff00 */
[----:B------:R-:W-:Y:S02]  /*6a60*/  LEA R164, R68, UR44, 0x3 ;  /* 0x0000002c44a47c11 */ /* 0x000fe4000f8e18ff */
[----:B------:R-:W-:Y:S02]  /*6a70*/  CS2R R148, SRZ ;  /* 0x0000000000947805 */ /* 0x000fe4000001ff00 */
[----:B------:R-:W-:Y:S02]  /*6a80*/  @!P1 LOP3.LUT R0, R0, 0x1, RZ, 0xc0, !PT ;  /* 0x0000000100009812 */ /* 0x000fe400078ec0ff */
[----:B------:R-:W-:Y:S02]  /*6a90*/  CS2R R146, SRZ ;  /* 0x0000000000927805 */ /* 0x000fe4000001ff00 */
[----:B------:R-:W-:Y:S02]  /*6aa0*/  SHF.L.U32 R5, R171, 0x1f, RZ ;  /* 0x0000001fab057819 */ /* 0x000fe400000006ff */
[----:B------:R-:W-:Y:S02]  /*6ab0*/  CS2R R144, SRZ ;  /* 0x0000000000907805 */ /* 0x000fe4000001ff00 */
[----:B------:R-:W-:Y:S02]  /*6ac0*/  ISETP.NE.U32.OR P6, PT, R0, 0x1, P1 ;  /* 0x000000010000780c */ /* 0x000fe40000fc5470 */
[----:B------:R-:W-:Y:S02]  /*6ad0*/  CS2R R142, SRZ ;  /* 0x00000000008e7805 */ /* 0x000fe4000001ff00 */
[----:B------:R-:W-:Y:S02]  /*6ae0*/  SEL R0, RZ, 0xffffffff, P3 ;  /* 0xffffffffff007807 */ /* 0x000fe40001800000 */
[----:B------:R-:W-:Y:S02]  /*6af0*/  CS2R R140, SRZ ;  /* 0x00000000008c7805 */ /* 0x000fe4000001ff00 */
[----:B------:R-:W-:Y:S02]  /*6b00*/  P2R R172, PR, RZ, 0x40 ;  /* 0x00000040ffac7803 */ /* 0x000fe40000000000 */
[----:B------:R-:W-:Y:S04]  /*6b10*/  @P4 SEL R0, R7, R0, !P2 ;  /* 0x0000000007004207 */ /* 0x000fe80005000000 */
[----:B------:R-:W-:Y:S02]  /*6b20*/  LOP3.LUT R0, R0, 0x1, RZ, 0xc0, !PT ;  /* 0x0000000100007812 */ /* 0x000fe400078ec0ff */
[----:B------:R-:W-:Y:S02]  /*6b30*/  @P6 SHF.L.U32 R2, R168, 0x1f, RZ ;  /* 0x0000001fa8026819 */ /* 0x000fe400000006ff */
[----:B------:R-:W-:Y:S02]  /*6b40*/  ISETP.NE.U32.AND P5, PT, R0, 0x1, PT ;  /* 0x000000010000780c */ /* 0x000fe40003fa5070 */
[----:B------:R-:W1:Y:S02]  /*6b50*/  @P6 SYNCS.PHASECHK.TRANS64.TRYWAIT P1, [R3+URZ+0x100], R2 ;  /* 0x00010002030065a7 */ /* 0x000e6400080211ff */
[----:B------:R-:W-:Y:S01]  /*6b60*/  P2R R194, PR, RZ, 0x20 ;  /* 0x00000020ffc27803 */ /* 0x000fe20000000000 */
[----:B------:R2:W3:Y:S01]  /*6b70*/  SYNCS.PHASECHK.TRANS64.TRYWAIT P0, [R164+URZ+0x150], R5 ;  /* 0x00015005a40075a7 */ /* 0x0004e200080011ff */
[----:B-1----:R-:W-:Y:S01]  /*6b80*/  @P6 SEL R193, RZ, 0x1, !P1 ;  /* 0x00000001ffc16807 */ /* 0x002fe20004800000 */
[----:B--2---:R-:W-:Y:S06]  /*6b90*/  @!P6 BRA `(.L_x_118) ;  /* 0x00000000009ce947 */ /* 0x004fec0003800000 */
[----:B------:R-:W-:Y:S01]  /*6ba0*/  @P5 IMAD R8, R169, 0x2000, R178 ;  /* 0x00002000a9085824 */ /* 0x000fe200078e02b2 */
[----:B------:R-:W1:Y:S01]  /*6bb0*/  S2R R0, SR_CgaCtaId ;  /* 0x0000000000007919 */ /* 0x000e620000008800 */
[----:B------:R-:W-:Y:S01]  /*6bc0*/  ISETP.NE.AND P1, PT, R193, RZ, PT ;  /* 0x000000ffc100720c */ /* 0x000fe20003f25270 */
[----:B------:R-:W-:Y:S01]  /*6bd0*/  BSSY B0, `(.L_x_119) ;  /* 0x0000010000007945 */ /* 0x000fe20003800000 */
[--C-:B------:R-:W-:Y:S01]  /*6be0*/  @P5 IMAD R7, R179, -0x10, R8.reuse ;  /* 0xfffffff0b3075824 */ /* 0x100fe200078e0208 */
[----:B------:R-:W-:Y:S01]  /*6bf0*/  CS2R R142, SRZ ;  /* 0x00000000008e7805 */ /* 0x000fe2000001ff00 */
[----:B------:R-:W-:Y:S01]  /*6c00*/  @P5 IMAD R6, R177, -0x10, R8 ;  /* 0xfffffff0b1065824 */ /* 0x000fe200078e0208 */
[----:B------:R-:W-:Y:S01]  /*6c10*/  CS2R R140, SRZ ;  /* 0x00000000008c7805 */ /* 0x000fe2000001ff00 */
[----:B------:R-:W-:Y:S01]  /*6c20*/  @P5 IMAD R4, R176, 0x10, R7 ;  /* 0x00000010b0045824 */ /* 0x000fe200078e0207 */
[----:B------:R-:W-:Y:S02]  /*6c30*/  CS2R R150, SRZ ;  /* 0x0000000000967805 */ /* 0x000fe4000001ff00 */
[----:B------:R-:W-:Y:S02]  /*6c40*/  CS2R R148, SRZ ;  /* 0x0000000000947805 */ /* 0x000fe4000001ff00 */
[----:B------:R-:W-:Y:S02]  /*6c50*/  CS2R R146, SRZ ;  /* 0x0000000000927805 */ /* 0x000fe4000001ff00 */
[----:B------:R-:W-:Y:S02]  /*6c60*/  CS2R R144, SRZ ;  /* 0x0000000000907805 */ /* 0x000fe4000001ff00 */
[----:B------:R-:W-:Y:S02]  /*6c70*/  CS2R R154, SRZ ;  /* 0x00000000009a7805 */ /* 0x000fe4000001ff00 */
[----:B------:R-:W-:Y:S01]  /*6c80*/  CS2R R152, SRZ ;  /* 0x0000000000987805 */ /* 0x000fe2000001ff00 */
[----:B------:R-:W-:Y:S06]  /*6c90*/  @P1 BRA `(.L_x_120) ;  /* 0x00000000000c1947 */ /* 0x000fec0003800000 */
[----:B------:R-:W-:Y:S04]  /*6ca0*/  SHF.L.U32 R2, R168, 0x1f, RZ ;  /* 0x0000001fa8027819 */ /* 0x000fe800000006ff */
[----:B------:R-:W2:Y:S02]  /*6cb0*/  SYNCS.PHASECHK.TRANS64.TRYWAIT P1, [R3+URZ+0x100], R2 ;  /* 0x00010002030075a7 */ /* 0x000ea400080211ff */
[----:B--2---:R-:W-:Y:S05]  /*6cc0*/  @!P1 BRA `(.L_x_121) ;  /* 0x00000038008c9947 */ /* 0x004fea0003800000 */
.L_x_120:
[----:B------:R-:W-:Y:S05]  /*6cd0*/  BSYNC B0 ;  /* 0x0000000000007941 */ /* 0x000fea0003800000 */
.L_x_119:
[----:B------:R-:W-:Y:S01]  /*6ce0*/  ISETP.NE.AND P1, PT, R194, RZ, PT ;  /* 0x000000ffc200720c */ /* 0x000fe20003f25270 */
[----:B--2---:R-:W-:Y:S02]  /*6cf0*/  VIADD R3, R3, 0x110 ;  /* 0x0000011003037836 */ /* 0x004fe40000000000 */
[----:B------:R-:W-:Y:S03]  /*6d00*/  VIADD R169, R169, 0x1 ;  /* 0x00000001a9a97836 */ /* 0x000fe60000000000 */
[----:B-1----:R-:W-:Y:S07]  /*6d10*/  PRMT R0, R0, 0x654, R3 ;  /* 0x0000065400007816 */ /* 0x002fee0000000003 */
[----:B------:R1:W2:Y:S04]  /*6d20*/  @P1 LDS.128 R140, [R8] ;  /* 0x00000000088c1984 */ /* 0x0002a80000000c00 */
[----:B------:R1:W1:Y:S04]  /*6d30*/  @P1 LDS.128 R148, [R6+0x20] ;  /* 0x0000200006941984 */ /* 0x0002680000000c00 */
[----:B------:R1:W1:Y:S04]  /*6d40*/  @P1 LDS.128 R144, [R7+0x10] ;  /* 0x0000100007901984 */ /* 0x0002680000000c00 */
[----:B------:R1:W1:Y:S01]  /*6d50*/  @P1 LDS.128 R152, [R4+0x10] ;  /* 0x0000100004981984 */ /* 0x0002620000000c00 */
[C---:B------:R-:W-:Y:S01]  /*6d60*/  ISETP.NE.AND P1, PT, R169.reuse, 0x2, PT ;  /* 0x00000002a900780c */ /* 0x040fe20003f25270 */
[----:B------:R-:W-:Y:S01]  /*6d70*/  @!PT LDS RZ, [RZ] ;  /* 0x00000000fffff984 */ /* 0x000fe20000000800 */
[----:B------:R-:W-:Y:S01]  /*6d80*/  @!PT LDS RZ, [RZ] ;  /* 0x00000000fffff984 */ /* 0x000fe20000000800 */
[----:B------:R-:W-:Y:S01]  /*6d90*/  @!PT LDS RZ, [RZ] ;  /* 0x00000000fffff984 */ /* 0x000fe20000000800 */
[----:B------:R-:W-:Y:S01]  /*6da0*/  @!PT LDS RZ, [RZ] ;  /* 0x00000000fffff984 */ /* 0x000fe20000000800 */
[----:B------:R5:W-:Y:S06]  /*6db0*/  MEMBAR.ALL.CTA ;  /* 0x0000000000007992 */ /* 0x000bec0000008000 */
[----:B-----5:R-:W5:Y:S01]  /*6dc0*/  FENCE.VIEW.ASYNC.S ;  /* 0x00000000000073c6 */ /* 0x020f620000000000 */
[----:B------:R-:W-:Y:S02]  /*6dd0*/  SEL R3, RZ, 0x1, P1 ;  /* 0x00000001ff037807 */ /* 0x000fe40000800000 */
[----:B------:R-:W-:Y:S02]  /*6de0*/  SEL R169, R169, RZ, P1 ;  /* 0x000000ffa9a97207 */ /* 0x000fe40000800000 */
[----:B------:R-:W-:Y:S01]  /*6df0*/  LOP3.LUT R168, R168, R3, RZ, 0x3c, !PT ;  /* 0x00000003a8a87212 */ /* 0x000fe200078e3cff */
[----:B-----5:R1:W-:Y:S06]  /*6e00*/  SYNCS.ARRIVE.TRANS64.RED.A1T0 RZ, [R0+URZ], RZ ;  /* 0x000000ff00ff79a7 */ /* 0x0203ec00081004ff */
.L_x_118:
[----:B------:R-:W-:Y:S05]  /*6e10*/  BSYNC B1 ;  /* 0x0000000000017941 */ /* 0x000fea0003800000 */
.L_x_117:
[----:B-1----:R-:W-:Y:S04]  /*6e20*/  SHF.R.U32.HI R0, RZ, 0x15, R71 ;  /* 0x00000015ff007819 */ /* 0x002fe80000011647 */
[----:B------:R-:W-:Y:S01]  /*6e30*/  LOP3.LUT P1, RZ, R0, 0x3, R163, 0x48, !PT ;  /* 0x0000000300ff7812 */ /* 0x000fe200078248a3 */
[----:B------:R-:W-:Y:S01]  /*6e40*/  @!UPT UIADD3 URZ, UPT, UPT, URZ, URZ, URZ ;  /* 0x000000fffffff290 */ /* 0x000fe2000fffe0ff */
[----:B---3--:R-:W-:Y:S11]  /*6e50*/  @P0 BRA `(.L_x_122) ;  /* 0x0000000000080947 */ /* 0x008ff60003800000 */
[----:B------:R-:W1:Y:S02]  /*6e60*/  SYNCS.PHASECHK.TRANS64.TRYWAIT P0, [R164+URZ+0x150], R5 ;  /* 0x00015005a40075a7 */ /* 0x000e6400080011ff */
[----:B-1----:R-:W-:Y:S05]  /*6e70*/  @!P0 BRA `(.L_x_123) ;  /* 0x0000003800348947 */ /* 0x002fea0003800000 */
.L_x_122:
[----:B------:R-:W-:Y:S04]  /*6e80*/  BSSY.RECONVERGENT B6, `(.L_x_124) ;  /* 0x0000012000067945 */ /* 0x000fe80003800200 */
[----:B------:R-:W-:Y:S05]  /*6e90*/  @!P1 BRA `(.L_x_125) ;  /* 0x0000000000409947 */ /* 0x000fea0003800000 */
[----:B------:R-:W1:Y:S01]  /*6ea0*/  LDCU.64 UR8, c[0x4][0x70] ;  /* 0x01000e00ff0877ac */ /* 0x000e620008000a00 */
[----:B------:R-:W-:Y:S01]  /*6eb0*/  MOV R3, 0x0 ;  /* 0x0000000000037802 */ /* 0x000fe20000000f00 */
[----:B------:R-:W-:Y:S02]  /*6ec0*/  HFMA2 R12, -RZ, RZ, 0, 5.9604644775390625e-08 ;  /* 0x00000001ff0c7431 */ /* 0x000fe400000001ff */
[----:B------:R-:W-:Y:S02]  /*6ed0*/  IMAD.MOV.U32 R8, RZ, RZ, 0x192 ;  /* 0x00000192ff087424 */ /* 0x000fe400078e00ff */
[----:B------:R-:W-:Y:S01]  /*6ee0*/  IMAD.MOV.U32 R13, RZ, RZ, RZ ;  /* 0x000000ffff0d7224 */ /* 0x000fe200078e00ff */
[----:B------:R-:W3:Y:S01]  /*6ef0*/  LDCU.64 UR6, c[0x4][0x78] ;  /* 0x01000f00ff0677ac */ /* 0x000ee20008000a00 */
[----:B------:R-:W2:Y:S01]  /*6f00*/  LDC.64 R2, c[0x4][R3] ;  /* 0x0100000003027b82 */ /* 0x000ea20000000a00 */
[----:B------:R-:W5:Y:S01]  /*6f10*/  LDCU.64 UR4, c[0x4][0x10] ;  /* 0x01000200ff0477ac */ /* 0x000f620008000a00 */
[----:B-1----:R-:W-:Y:S01]  /*6f20*/  MOV R5, UR9 ;  /* 0x0000000900057c02 */ /* 0x002fe20008000f00 */
[----:B------:R-:W-:Y:S01]  /*6f30*/  IMAD.U32 R4, RZ, RZ, UR8 ;  /* 0x00000008ff047e24 */ /* 0x000fe2000f8e00ff */
[----:B---3--:R-:W-:Y:S01]  /*6f40*/  MOV R7, UR7 ;  /* 0x0000000700077c02 */ /* 0x008fe20008000f00 */
[----:B------:R-:W-:Y:S01]  /*6f50*/  IMAD.U32 R6, RZ, RZ, UR6 ;  /* 0x00000006ff067e24 */ /* 0x000fe2000f8e00ff */
[----:B-----5:R-:W-:Y:S01]  /*6f60*/  MOV R11, UR5 ;  /* 0x00000005000b7c02 */ /* 0x020fe20008000f00 */
[----:B------:R-:W-:Y:S02]  /*6f70*/  IMAD.U32 R10, RZ, RZ, UR4 ;  /* 0x00000004ff0a7e24 */ /* 0x000fe4000f8e00ff */
[----:B------:R-:W-:Y:S07]  /*6f80*/  LEPC R20, `(.L_x_125) ;  /* 0x000000001014794e */ /* 0x000fee0000000000 */
[----:B--2-4-:R-:W-:Y:S05]  /*6f90*/  CALL.ABS.NOINC R2 ;  /* 0x0000000002007343 */ /* 0x014fea0003c00000 */
.L_x_125:
[----:B------:R-:W-:Y:S05]  /*6fa0*/  BSYNC.RECONVERGENT B6 ;  /* 0x0000000000067941 */ /* 0x000fea0003800200 */
.L_x_124:
[-C--:B--2---:R-:W-:Y:S01]  /*6fb0*/  F2FP.F16.E4M3.UNPACK_B R74, R140.reuse ;  /* 0x0000008cff4a723e */ /* 0x084fe200020006ff */
[----:B------:R-:W-:Y:S05]  /*6fc0*/  WARPSYNC.ALL ;  /* 0x0000000000007948 */ /* 0x000fea0003800000 */
[----:B------:R-:W-:Y:S01]  /*6fd0*/  R2UR UR4, R71 ;  /* 0x00000000470472ca */ /* 0x000fe200000e0000 */
[--C-:B------:R-:W-:Y:S01]  /*6fe0*/  HADD2.F32 R72, -RZ, R74.reuse.H0_H0 ;  /* 0x2000004aff487230 */ /* 0x100fe20000004100 */
[----:B------:R-:W-:Y:S01]  /*6ff0*/  F2FP.F16.E4M3.UNPACK_B R76, R140.H1 ;  /* 0x0000008cff4c723e */ /* 0x000fe200030006ff */
[----:B------:R-:W-:Y:S01]  /*7000*/  HADD2.F32 R75, -RZ, R74.H1_H1 ;  /* 0x3000004aff4b7230 */ /* 0x000fe20000004100 */
[-C--:B------:R-:W-:Y:S01]  /*7010*/  F2FP.F16.E4M3.UNPACK_B R78, R141.reuse ;  /* 0x0000008dff4e723e */ /* 0x080fe200020006ff */
[----:B------:R-:W-:Y:S01]  /*7020*/  BSSY.RECONVERGENT B0, `(.L_x_126) ;  /* 0x000011d000007945 */ /* 0x000fe20003800200 */
[----:B------:R-:W-:Y:S01]  /*7030*/  F2FP.F16.E4M3.UNPACK_B R80, R141.H1 ;  /* 0x0000008dff50723e */ /* 0x000fe200030006ff */
[----:B------:R-:W-:Y:S01]  /*7040*/  HADD2.F32 R74, -RZ, R76.H0_H0 ;  /* 0x2000004cff4a7230 */ /* 0x000fe20000004100 */
[-C--:B------:R-:W-:Y:S01]  /*7050*/  F2FP.F16.E4M3.UNPACK_B R82, R142.reuse ;  /* 0x0000008eff52723e */ /* 0x080fe200020006ff */
[--C-:B------:R-:W-:Y:S01]  /*7060*/  HADD2.F32 R77, -RZ, R78.reuse.H0_H0 ;  /* 0x2000004eff4d7230 */ /* 0x100fe20000004100 */
[----:B------:R-:W-:Y:S01]  /*7070*/  F2FP.F16.E4M3.UNPACK_B R84, R142.H1 ;  /* 0x0000008eff54723e */ /* 0x000fe200030006ff */
[----:B------:R-:W-:Y:S01]  /*7080*/  HADD2.F32 R78, -RZ, R78.H1_H1 ;  /* 0x3000004eff4e7230 */ /* 0x000fe20000004100 */
[-C--:B------:R-:W-:Y:S01]  /*7090*/  F2FP.F16.E4M3.UNPACK_B R86, R143.reuse ;  /* 0x0000008fff56723e */ /* 0x080fe200020006ff */
[----:B-1----:R-:W4:Y:S01]  /*70a0*/  LDTM.x64 R4, tmem[UR4] ;  /* 0x00000004000479ee */ /* 0x002f220008340000 */
[----:B------:R-:W-:Y:S01]  /*70b0*/  F2FP.F16.E4M3.UNPACK_B R88, R143.H1 ;  /* 0x0000008fff58723e */ /* 0x000fe200030006ff */
[----:B------:R-:W-:Y:S01]  /*70c0*/  HADD2.F32 R76, -RZ, R76.H1_H1 ;  /* 0x3000004cff4c7230 */ /* 0x000fe20000004100 */
[-C--:B------:R-:W-:Y:S01]  /*70d0*/  F2FP.F16.E4M3.UNPACK_B R90, R144.reuse ;  /* 0x00000090ff5a723e */ /* 0x080fe200020006ff */
[----:B------:R-:W-:Y:S01]  /*70e0*/  HADD2.F32 R79, -RZ, R80.H0_H0 ;  /* 0x20000050ff4f7230 */ /* 0x000fe20000004100 */
[----:B------:R-:W-:Y:S01]  /*70f0*/  F2FP.F16.E4M3.UNPACK_B R92, R144.H1 ;  /* 0x00000090ff5c723e */ /* 0x000fe200030006ff */
[--C-:B------:R-:W-:Y:S01]  /*7100*/  HADD2.F32 R81, -RZ, R82.reuse.H0_H0 ;  /* 0x20000052ff517230 */ /* 0x100fe20000004100 */
[----:B------:R-:W-:Y:S01]  /*7110*/  ISETP.NE.AND P6, PT, R172, RZ, PT ;  /* 0x000000ffac00720c */ /* 0x000fe20003fc5270 */
[----:B------:R-:W-:Y:S01]  /*7120*/  HADD2.F32 R82, -RZ, R82.H1_H1 ;  /* 0x30000052ff527230 */ /* 0x000fe20000004100 */
[----:B------:R-:W-:Y:S01]  /*7130*/  SHF.L.U32 R195, R167, 0x4, RZ ;  /* 0x00000004a7c37819 */ /* 0x000fe200000006ff */
[--C-:B------:R-:W-:Y:S01]  /*7140*/  HADD2.F32 R85, -RZ, R86.reuse.H0_H0 ;  /* 0x20000056ff557230 */ /* 0x100fe20000004100 */
[----:B------:R-:W-:Y:S01]  /*7150*/  SHF.L.U32 R203, R166, 0x4, RZ ;  /* 0x00000004a6cb7819 */ /* 0x000fe200000006ff */
[----:B------:R-:W-:Y:S01]  /*7160*/  HADD2.F32 R86, -RZ, R86.H1_H1 ;  /* 0x30000056ff567230 */ /* 0x000fe20000004100 */
[C---:B------:R-:W-:Y:S01]  /*7170*/  IADD3 R182, PT, PT, R178.reuse, R195, RZ ;  /* 0x000000c3b2b67210 */ /* 0x040fe20007ffe0ff */
[--C-:B------:R-:W-:Y:S01]  /*7180*/  HADD2.F32 R89, -RZ, R90.reuse.H0_H0 ;  /* 0x2000005aff597230 */ /* 0x100fe20000004100 */
[----:B------:R-:W-:Y:S01]  /*7190*/  IADD3 R192, PT, PT, R178, R203, RZ ;  /* 0x000000cbb2c07210 */ /* 0x000fe20007ffe0ff */
[----:B------:R-:W-:Y:S01]  /*71a0*/  HADD2.F32 R90, -RZ, R90.H1_H1 ;  /* 0x3000005aff5a7230 */ /* 0x000fe20000004100 */
[----:B------:R-:W-:Y:S01]  /*71b0*/  SHF.L.U32 R201, R176, 0x4, RZ ;  /* 0x00000004b0c97819 */ /* 0x000fe200000006ff */
[----:B------:R-:W-:Y:S01]  /*71c0*/  HADD2.F32 R80, -RZ, R80.H1_H1 ;  /* 0x30000050ff507230 */ /* 0x000fe20000004100 */
[----:B------:R-:W-:Y:S01]  /*71d0*/  F2FP.F16.E4M3.UNPACK_B R94, R145 ;  /* 0x00000091ff5e723e */ /* 0x000fe200020006ff */
[--C-:B------:R-:W-:Y:S01]  /*71e0*/  HADD2.F32 R83, -RZ, R84.reuse.H0_H0 ;  /* 0x20000054ff537230 */ /* 0x100fe20000004100 */
[----:B------:R-:W-:Y:S01]  /*71f0*/  IADD3 R183, PT, PT, R201, R182, RZ ;  /* 0x000000b6c9b77210 */ /* 0x000fe20007ffe0ff */
[----:B------:R-:W-:Y:S01]  /*7200*/  HADD2.F32 R84, -RZ, R84.H1_H1 ;  /* 0x30000054ff547230 */ /* 0x000fe20000004100 */
[----:B------:R-:W-:Y:S01]  /*7210*/  F2FP.F16.E4M3.UNPACK_B R98, R146 ;  /* 0x00000092ff62723e */ /* 0x000fe200020006ff */
[C---:B----4-:R-:W-:Y:S01]  /*7220*/  FMUL R0, R70.reuse, R4 ;  /* 0x0000000446007220 */ /* 0x050fe20000400000 */
[C---:B------:R-:W-:Y:S01]  /*7230*/  FMUL R2, R70.reuse, R5 ;  /* 0x0000000546027220 */ /* 0x040fe20000400000 */
[C---:B------:R-:W-:Y:S01]  /*7240*/  FMUL R4, R70.reuse, R8 ;  /* 0x0000000846047220 */ /* 0x040fe20000400000 */
[C---:B------:R-:W-:Y:S01]  /*7250*/  FMUL R5, R70.reuse, R9 ;  /* 0x0000000946057220 */ /* 0x040fe20000400000 */
[C---:B------:R-:W-:Y:S01]  /*7260*/  FFMA R0, R73.reuse, R72, R0 ;  /* 0x0000004849007223 */ /* 0x040fe20000000000 */
[C---:B------:R-:W-:Y:S01]  /*7270*/  FFMA R2, R73.reuse, R75, R2 ;  /* 0x0000004b49027223 */ /* 0x040fe20000000002 */
[C---:B------:R-:W-:Y:S01]  /*7280*/  FMUL R8, R70.reuse, R12 ;  /* 0x0000000c46087220 */ /* 0x040fe20000400000 */
[C---:B------:R-:W-:Y:S01]  /*7290*/  FMUL R9, R70.reuse, R13 ;  /* 0x0000000d46097220 */ /* 0x040fe20000400000 */
[C---:B------:R-:W-:Y:S01]  /*72a0*/  FMUL R12, R70.reuse, R16 ;  /* 0x00000010460c7220 */ /* 0x040fe20000400000 */
[C---:B------:R-:W-:Y:S01]  /*72b0*/  FMUL R13, R70.reuse, R17 ;  /* 0x00000011460d7220 */ /* 0x040fe20000400000 */
[C---:B------:R-:W-:Y:S01]  /*72c0*/  FMUL R16, R70.reuse, R20 ;  /* 0x0000001446107220 */ /* 0x040fe20000400000 */
[C---:B------:R-:W-:Y:S01]  /*72d0*/  FMUL R17, R70.reuse, R21 ;  /* 0x0000001546117220 */ /* 0x040fe20000400000 */
[--C-:B------:R-:W-:Y:S02]  /*72e0*/  HADD2.F32 R93, -RZ, R94.reuse.H0_H0 ;  /* 0x2000005eff5d7230 */ /* 0x100fe40000004100 */
[C---:B------:R-:W-:Y:S01]  /*72f0*/  FMUL R20, R70.reuse, R24 ;  /* 0x0000001846147220 */ /* 0x040fe20000400000 */
[----:B------:R-:W-:Y:S02]  /*7300*/  HADD2.F32 R94, -RZ, R94.H1_H1 ;  /* 0x3000005eff5e7230 */ /* 0x000fe40000004100 */
[C---:B------:R-:W-:Y:S01]  /*7310*/  FMUL R21, R70.reuse, R25 ;  /* 0x0000001946157220 */ /* 0x040fe20000400000 */
[--C-:B------:R-:W-:Y:S02]  /*7320*/  HADD2.F32 R97, -RZ, R98.reuse.H0_H0 ;  /* 0x20000062ff617230 */ /* 0x100fe40000004100 */
[C---:B------:R-:W-:Y:S01]  /*7330*/  FMUL R24, R70.reuse, R28 ;  /* 0x0000001c46187220 */ /* 0x040fe20000400000 */
[----:B------:R-:W-:Y:S02]  /*7340*/  HADD2.F32 R98, -RZ, R98.H1_H1 ;  /* 0x30000062ff627230 */ /* 0x000fe40000004100 */
[C---:B------:R-:W-:Y:S01]  /*7350*/  FMUL R25, R70.reuse, R29 ;  /* 0x0000001d46197220 */ /* 0x040fe20000400000 */
[C---:B------:R-:W-:Y:S01]  /*7360*/  FMUL R28, R70.reuse, R32 ;  /* 0x00000020461c7220 */ /* 0x040fe20000400000 */
[C---:B------:R-:W-:Y:S01]  /*7370*/  FMUL R29, R70.reuse, R33 ;  /* 0x00000021461d7220 */ /* 0x040fe20000400000 */
[C---:B------:R-:W-:Y:S01]  /*7380*/  FMUL R32, R70.reuse, R36 ;  /* 0x0000002446207220 */ /* 0x040fe20000400000 */
[----:B------:R-:W-:Y:S01]  /*7390*/  F2FP.F16.E4M3.UNPACK_B R96, R145.H1 ;  /* 0x00000091ff60723e */ /* 0x000fe200030006ff */
[C---:B------:R-:W-:Y:S01]  /*73a0*/  FMUL R33, R70.reuse, R37 ;  /* 0x0000002546217220 */ /* 0x040fe20000400000 */
[C---:B------:R-:W-:Y:S01]  /*73b0*/  FMUL R36, R70.reuse, R40 ;  /* 0x0000002846247220 */ /* 0x040fe20000400000 */
[----:B------:R-:W-:Y:S01]  /*73c0*/  F2FP.F16.E4M3.UNPACK_B R100, R146.H1 ;  /* 0x00000092ff64723e */ /* 0x000fe200030006ff */
[C---:B------:R-:W-:Y:S01]  /*73d0*/  FMUL R37, R70.reuse, R41 ;  /* 0x0000002946257220 */ /* 0x040fe20000400000 */
[C---:B------:R-:W-:Y:S01]  /*73e0*/  FMUL R40, R70.reuse, R44 ;  /* 0x0000002c46287220 */ /* 0x040fe20000400000 */
[----:B------:R-:W-:Y:S01]  /*73f0*/  F2FP.F16.E4M3.UNPACK_B R102, R147 ;  /* 0x00000093ff66723e */ /* 0x000fe200020006ff */
[C---:B------:R-:W-:Y:S01]  /*7400*/  FMUL R41, R70.reuse, R45 ;  /* 0x0000002d46297220 */ /* 0x040fe20000400000 */
[C---:B------:R-:W-:Y:S01]  /*7410*/  FMUL R44, R70.reuse, R48 ;  /* 0x00000030462c7220 */ /* 0x040fe20000400000 */
[----:B------:R-:W-:Y:S01]  /*7420*/  F2FP.F16.E4M3.UNPACK_B R104, R147.H1 ;  /* 0x00000093ff68723e */ /* 0x000fe200030006ff */
[C---:B------:R-:W-:Y:S01]  /*7430*/  FMUL R45, R70.reuse, R49 ;  /* 0x00000031462d7220 */ /* 0x040fe20000400000 */
[--C-:B------:R-:W-:Y:S02]  /*7440*/  HADD2.F32 R101, -RZ, R102.reuse.H0_H0 ;  /* 0x20000066ff657230 */ /* 0x100fe40000004100 */
[C---:B------:R-:W-:Y:S01]  /*7450*/  FMUL R48, R70.reuse, R52 ;  /* 0x0000003446307220 */ /* 0x040fe20000400000 */
[----:B------:R-:W-:Y:S01]  /*7460*/  F2FP.F16.E4M3.UNPACK_B R106, R148 ;  /* 0x00000094ff6a723e */ /* 0x000fe200020006ff */
[----:B------:R-:W-:Y:S02]  /*7470*/  HADD2.F32 R102, -RZ, R102.H1_H1 ;  /* 0x30000066ff667230 */ /* 0x000fe40000004100 */
[C---:B------:R-:W-:Y:S01]  /*7480*/  FMUL R49, R70.reuse, R53 ;  /* 0x0000003546317220 */ /* 0x040fe20000400000 */
[C---:B------:R-:W-:Y:S01]  /*7490*/  FMUL R52, R70.reuse, R56 ;  /* 0x0000003846347220 */ /* 0x040fe20000400000 */
[----:B------:R-:W-:Y:S01]  /*74a0*/  F2FP.F16.E4M3.UNPACK_B R108, R148.H1 ;  /* 0x00000094ff6c723e */ /* 0x000fe200030006ff */
[--C-:B------:R-:W-:Y:S02]  /*74b0*/  HADD2.F32 R105, -RZ, R106.reuse.H0_H0 ;  /* 0x2000006aff697230 */ /* 0x100fe40000004100 */
[C---:B------:R-:W-:Y:S01]  /*74c0*/  FMUL R53, R70.reuse, R57 ;  /* 0x0000003946357220 */ /* 0x040fe20000400000 */
[----:B------:R-:W-:Y:S02]  /*74d0*/  HADD2.F32 R106, -RZ, R106.H1_H1 ;  /* 0x3000006aff6a7230 */ /* 0x000fe40000004100 */
        /* <DEDUP_REMOVED lines=11> */
[C---:B------:R-:W-:Y:S01]  /*7590*/  FFMA R3, R73.reuse, R74, R3 ;  /* 0x0000004a49037223 */ /* 0x040fe20000000003 */
[----:B------:R-:W-:Y:S01]  /*75a0*/  F2FP.F16.E4M3.UNPACK_B R116, R150.H1 ;  /* 0x00000096ff74723e */ /* 0x000fe200030006ff */
[--C-:B------:R-:W-:Y:S02]  /*75b0*/  HADD2.F32 R113, -RZ, R114.reuse.H0_H0 ;  /* 0x20000072ff717230 */ /* 0x100fe40000004100 */
[C---:B------:R-:W-:Y:S01]  /*75c0*/  FFMA R7, R73.reuse, R76, R7 ;  /* 0x0000004c49077223 */ /* 0x040fe20000000007 */
[C---:B------:R-:W-:Y:S01]  /*75d0*/  FFMA R4, R73.reuse, R77, R4 ;  /* 0x0000004d49047223 */ /* 0x040fe20000000004 */
[----:B------:R-:W-:Y:S01]  /*75e0*/  F2FP.F16.E4M3.UNPACK_B R118, R151 ;  /* 0x00000097ff76723e */ /* 0x000fe200020006ff */
[----:B------:R-:W-:Y:S01]  /*75f0*/  FFMA R5, R73, R78, R5 ;  /* 0x0000004e49057223 */ /* 0x000fe20000000005 */
[----:B------:R-:W-:Y:S01]  /*7600*/  HADD2.F32 R114, -RZ, R114.H1_H1 ;  /* 0x30000072ff727230 */ /* 0x000fe20000004100 */
[----:B------:R-:W-:Y:S01]  /*7610*/  F2FP.SATFINITE.E4M3.F32.PACK_AB_MERGE_C R173, R7, R3, RZ ;  /* 0x0000000307ad723e */ /* 0x000fe200048070ff */
[C---:B------:R-:W-:Y:S01]  /*7620*/  FMUL R6, R70.reuse, R10 ;  /* 0x0000000a46067220 */ /* 0x040fe20000400000 */
[--C-:B------:R-:W-:Y:S02]  /*7630*/  HADD2.F32 R117, -RZ, R118.reuse.H0_H0 ;  /* 0x20000076ff757230 */ /* 0x100fe40000004100 */
[----:B------:R-:W-:Y:S01]  /*7640*/  FMUL R11, R70, R11 ;  /* 0x0000000b460b7220 */ /* 0x000fe20000400000 */
[----:B------:R-:W-:Y:S01]  /*7650*/  F2FP.SATFINITE.E4M3.F32.PACK_AB_MERGE_C R172, R2, R0, R173 ;  /* 0x0000000002ac723e */ /* 0x000fe200048070ad */
[C---:B------:R-:W-:Y:S01]  /*7660*/  FFMA R6, R73.reuse, R79, R6 ;  /* 0x0000004f49067223 */ /* 0x040fe20000000006 */
[----:B------:R-:W-:Y:S02]  /*7670*/  HADD2.F32 R118, -RZ, R118.H1_H1 ;  /* 0x30000076ff767230 */ /* 0x000fe40000004100 */
[C---:B------:R-:W-:Y:S01]  /*7680*/  FFMA R11, R73.reuse, R80, R11 ;  /* 0x00000050490b7223 */ /* 0x040fe2000000000b */
[C---:B------:R-:W-:Y:S01]  /*7690*/  FFMA R8, R73.reuse, R81, R8 ;  /* 0x0000005149087223 */ /* 0x040fe20000000008 */
[----:B------:R-:W-:Y:S01]  /*76a0*/  F2FP.F16.E4M3.UNPACK_B R120, R151.H1 ;  /* 0x00000097ff78723e */ /* 0x000fe200030006ff */
[----:B------:R-:W-:Y:S01]  /*76b0*/  FFMA R9, R73, R82, R9 ;  /* 0x0000005249097223 */ /* 0x000fe20000000009 */
[C---:B------:R-:W-:Y:S01]  /*76c0*/  FMUL R10, R70.reuse, R14 ;  /* 0x0000000e460a7220 */ /* 0x040fe20000400000 */
[----:B------:R-:W-:Y:S01]  /*76d0*/  F2FP.F16.E4M3.UNPACK_B R122, R152 ;  /* 0x00000098ff7a723e */ /* 0x000fe200020006ff */
[C---:B------:R-:W-:Y:S01]  /*76e0*/  FMUL R15, R70.reuse, R15 ;  /* 0x0000000f460f7220 */ /* 0x040fe20000400000 */
[----:B------:R-:W-:Y:S01]  /*76f0*/  HADD2.F32 R87, -RZ, R88.H0_H0 ;  /* 0x20000058ff577230 */ /* 0x000fe20000004100 */
[----:B------:R-:W-:Y:S01]  /*7700*/  F2FP.SATFINITE.E4M3.F32.PACK_AB_MERGE_C R174, R11, R6, RZ ;  /* 0x000000060bae723e */ /* 0x000fe200048070ff */
[C---:B------:R-:W-:Y:S01]  /*7710*/  FFMA R10, R73.reuse, R83, R10 ;  /* 0x00000053490a7223 */ /* 0x040fe2000000000a */
[C---:B------:R-:W-:Y:S01]  /*7720*/  FFMA R15, R73.reuse, R84, R15 ;  /* 0x00000054490f7223 */ /* 0x040fe2000000000f */
[C---:B------:R-:W-:Y:S01]  /*7730*/  FFMA R12, R73.reuse, R85, R12 ;  /* 0x00000055490c7223 */ /* 0x040fe2000000000c */
[----:B------:R-:W-:Y:S01]  /*7740*/  F2FP.F16.E4M3.UNPACK_B R124, R152.H1 ;  /* 0x00000098ff7c723e */ /* 0x000fe200030006ff */
[----:B------:R-:W-:Y:S01]  /*7750*/  FFMA R13, R73, R86, R13 ;  /* 0x00000056490d7223 */ /* 0x000fe2000000000d */
[----:B------:R-:W-:Y:S01]  /*7760*/  F2FP.SATFINITE.E4M3.F32.PACK_AB_MERGE_C R173, R5, R4, R174 ;  /* 0x0000000405ad723e */ /* 0x000fe200048070ae */
[--C-:B------:R-:W-:Y:S01]  /*7770*/  HADD2.F32 R121, -RZ, R122.reuse.H0_H0 ;  /* 0x2000007aff797230 */ /* 0x100fe20000004100 */
[----:B------:R-:W-:Y:S01]  /*7780*/  F2FP.SATFINITE.E4M3.F32.PACK_AB_MERGE_C R174, R15, R10, RZ ;  /* 0x0000000a0fae723e */ /* 0x000fe200048070ff */
[----:B------:R-:W-:Y:S02]  /*7790*/  HADD2.F32 R122, -RZ, R122.H1_H1 ;  /* 0x3000007aff7a7230 */ /* 0x000fe40000004100 */
[C---:B------:R-:W-:Y:S01]  /*77a0*/  FMUL R14, R70.reuse, R18 ;  /* 0x00000012460e7220 */ /* 0x040fe20000400000 */
[----:B------:R-:W-:Y:S01]  /*77b0*/  HADD2.F32 R88, -RZ, R88.H1_H1 ;  /* 0x30000058ff587230 */ /* 0x000fe20000004100 */
[----:B------:R-:W-:Y:S01]  /*77c0*/  F2FP.SATFINITE.E4M3.F32.PACK_AB_MERGE_C R174, R9, R8, R174 ;  /* 0x0000000809ae723e */ /* 0x000fe200048070ae */
[C---:B------:R-:W-:Y:S01]  /*77d0*/  FMUL R19, R70.reuse, R19 ;  /* 0x0000001346137220 */ /* 0x040fe20000400000 */
[--C-:B------:R-:W-:Y:S02]  /*77e0*/  HADD2.F32 R91, -RZ, R92.reuse.H0_H0 ;  /* 0x2000005cff5b7230 */ /* 0x100fe40000004100 */
[C---:B------:R-:W-:Y:S01]  /*77f0*/  FFMA R14, R73.reuse, R87, R14 ;  /* 0x00000057490e7223 */ /* 0x040fe2000000000e */
[----:B------:R-:W-:Y:S02]  /*7800*/  HADD2.F32 R92, -RZ, R92.H1_H1 ;  /* 0x3000005cff5c7230 */ /* 0x000fe40000004100 */
[C---:B------:R-:W-:Y:S01]  /*7810*/  FFMA R19, R73.reuse, R88, R19 ;  /* 0x0000005849137223 */ /* 0x040fe20000000013 */
[C---:B------:R-:W-:Y:S01]  /*7820*/  FFMA R16, R73.reuse, R89, R16 ;  /* 0x0000005949107223 */ /* 0x040fe20000000010 */
        /* <DEDUP_REMOVED lines=17> */
[----:B------:R1:W-:Y:S01]  /*7940*/  STS.128 [R137+UR44+0x4200], R172 ;  /* 0x004200ac89007988 */ /* 0x0003e20008000c2c */
[----:B------:R-:W-:Y:S01]  /*7950*/  F2FP.SATFINITE.E4M3.F32.PACK_AB_MERGE_C R184, R17, R16, R184 ;  /* 0x0000001011b8723e */ /* 0x000fe200048070b8 */
[C---:B------:R-:W-:Y:S01]  /*7960*/  FFMA R22, R73.reuse, R95, R22 ;  /* 0x0000005f49167223 */ /* 0x040fe20000000016 */
[C---:B------:R-:W-:Y:S01]  /*7970*/  FMUL R27, R70.reuse, R27 ;  /* 0x0000001b461b7220 */ /* 0x040fe20000400000 */
[--C-:B------:R-:W-:Y:S02]  /*7980*/  HADD2.F32 R99, -RZ, R100.reuse.H0_H0 ;  /* 0x20000064ff637230 */ /* 0x100fe40000004100 */
[C---:B------:R-:W-:Y:S01]  /*7990*/  FMUL R26, R70.reuse, R30 ;  /* 0x0000001e461a7220 */ /* 0x040fe20000400000 */
[----:B------:R-:W-:Y:S02]  /*79a0*/  HADD2.F32 R100, -RZ, R100.H1_H1 ;  /* 0x30000064ff647230 */ /* 0x000fe40000004100 */
[C---:B------:R-:W-:Y:S01]  /*79b0*/  FFMA R27, R73.reuse, R96, R27 ;  /* 0x00000060491b7223 */ /* 0x040fe2000000001b */
[C---:B------:R-:W-:Y:S01]  /*79c0*/  FFMA R24, R73.reuse, R97, R24 ;  /* 0x0000006149187223 */ /* 0x040fe20000000018 */
[C---:B------:R-:W-:Y:S01]  /*79d0*/  FFMA R25, R73.reuse, R98, R25 ;  /* 0x0000006249197223 */ /* 0x040fe20000000019 */
[----:B------:R-:W-:Y:S01]  /*79e0*/  F2FP.F16.E4M3.UNPACK_B R130, R154 ;  /* 0x0000009aff82723e */ /* 0x000fe200020006ff */
[----:B------:R-:W-:Y:S01]  /*79f0*/  FFMA R26, R73, R99, R26 ;  /* 0x00000063491a7223 */ /* 0x000fe2000000001a */
[----:B------:R-:W-:Y:S01]  /*7a00*/  F2FP.SATFINITE.E4M3.F32.PACK_AB_MERGE_C R185, R27, R22, RZ ;  /* 0x000000161bb9723e */ /* 0x000fe200048070ff */
[C---:B------:R-:W-:Y:S01]  /*7a10*/  FMUL R31, R70.reuse, R31 ;  /* 0x0000001f461f7220 */ /* 0x040fe20000400000 */
[--C-:B------:R-:W-:Y:S02]  /*7a20*/  HADD2.F32 R103, -RZ, R104.reuse.H0_H0 ;  /* 0x20000068ff677230 */ /* 0x100fe40000004100 */
[C---:B------:R-:W-:Y:S01]  /*7a30*/  FMUL R30, R70.reuse, R34 ;  /* 0x00000022461e7220 */ /* 0x040fe20000400000 */
[----:B------:R-:W-:Y:S01]  /*7a40*/  HADD2.F32 R104, -RZ, R104.H1_H1 ;  /* 0x30000068ff687230 */ /* 0x000fe20000004100 */
[----:B------:R-:W-:Y:S01]  /*7a50*/  F2FP.SATFINITE.E4M3.F32.PACK_AB_MERGE_C R185, R21, R20, R185 ;  /* 0x0000001415b9723e */ /* 0x000fe200048070b9 */
[C---:B------:R-:W-:Y:S01]  /*7a60*/  FFMA R31, R73.reuse, R100, R31 ;  /* 0x00000064491f7223 */ /* 0x040fe2000000001f */
[C---:B------:R-:W-:Y:S01]  /*7a70*/  FFMA R28, R73.reuse, R101, R28 ;  /* 0x00000065491c7223 */ /* 0x040fe2000000001c */
[C---:B------:R-:W-:Y:S01]  /*7a80*/  FFMA R29, R73.reuse, R102, R29 ;  /* 0x00000066491d7223 */ /* 0x040fe2000000001d */
[----:B------:R-:W-:Y:S01]  /*7a90*/  F2FP.F16.E4M3.UNPACK_B R132, R154.H1 ;  /* 0x0000009aff84723e */ /* 0x000fe200030006ff */
[----:B------:R-:W-:Y:S01]  /*7aa0*/  FFMA R30, R73, R103, R30 ;  /* 0x00000067491e7223 */ /* 0x000fe2000000001e */
[----:B------:R-:W-:Y:S01]  /*7ab0*/  F2FP.SATFINITE.E4M3.F32.PACK_AB_MERGE_C R186, R31, R26, RZ ;  /* 0x0000001a1fba723e */ /* 0x000fe200048070ff */
[----:B------:R-:W-:Y:S02]  /*7ac0*/  HADD2.F32 R129, -RZ, R130.H0_H0 ;  /* 0x20000082ff817230 */ /* 0x000fe40000004100 */
[C---:B------:R-:W-:Y:S01]  /*7ad0*/  FMUL R35, R70.reuse, R35 ;  /* 0x0000002346237220 */ /* 0x040fe20000400000 */
[----:B------:R-:W-:Y:S01]  /*7ae0*/  HADD2.F32 R107, -RZ, R108.H0_H0 ;  /* 0x2000006cff6b7230 */ /* 0x000fe20000004100 */
[----:B------:R-:W-:Y:S01]  /*7af0*/  F2FP.SATFINITE.E4M3.F32.PACK_AB_MERGE_C R186, R25, R24, R186 ;  /* 0x0000001819ba723e */ /* 0x000fe200048070ba */
[----:B------:R-:W-:Y:S02]  /*7b00*/  HADD2.F32 R130, -RZ, R130.H1_H1 ;  /* 0x30000082ff827230 */ /* 0x000fe40000004100 */
[C---:B------:R-:W-:Y:S01]  /*7b10*/  FFMA R35, R73.reuse, R104, R35 ;  /* 0x0000006849237223 */ /* 0x040fe20000000023 */
[C---:B------:R-:W-:Y:S01]  /*7b20*/  FFMA R32, R73.reuse, R105, R32 ;  /* 0x0000006949207223 */ /* 0x040fe20000000020 */
[----:B------:R-:W-:Y:S01]  /*7b30*/  FFMA R33, R73, R106, R33 ;  /* 0x0000006a49217223 */ /* 0x000fe20000000021 */
[----:B------:R-:W-:Y:S02]  /*7b40*/  HADD2.F32 R108, -RZ, R108.H1_H1 ;  /* 0x3000006cff6c7230 */ /* 0x000fe40000004100 */
        /* <DEDUP_REMOVED lines=16> */
[----:B------:R1:W-:Y:S01]  /*7c50*/  STS.128 [R182+0x4010], R184 ;  /* 0x004010b8b6007388 */ /* 0x0003e20000000c00 */
        /* <DEDUP_REMOVED lines=8> */
[----:B------:R-:W-:Y:S01]  /*7ce0*/  FFMA R41, R73, R114, R41 ;  /* 0x0000007249297223 */ /* 0x000fe20000000029 */
[----:B------:R-:W-:Y:S01]  /*7cf0*/  ISETP.NE.AND P0, PT, R181, RZ, PT ;  /* 0x000000ffb500720c */ /* 0x000fe20003f05270 */
        /* <DEDUP_REMOVED lines=10> */
[C---:B------:R-:W-:Y:S01]  /*7da0*/  FMUL R51, R70.reuse, R51 ;  /* 0x0000003346337220 */ /* 0x040fe20000400000 */
[--C-:B------:R-:W-:Y:S02]  /*7db0*/  HADD2.F32 R123, -RZ, R124.reuse.H0_H0 ;  /* 0x2000007cff7b7230 */ /* 0x100fe40000004100 */
[C---:B------:R-:W-:Y:S01]  /*7dc0*/  FFMA R46, R73.reuse, R119, R46 ;  /* 0x00000077492e7223 */ /* 0x040fe2000000002e */
[----:B------:R-:W-:Y:S02]  /*7dd0*/  HADD2.F32 R124, -RZ, R124.H1_H1 ;  /* 0x3000007cff7c7230 */ /* 0x000fe40000004100 */
[C---:B------:R-:W-:Y:S01]  /*7de0*/  FMUL R50, R70.reuse, R54 ;  /* 0x0000003646327220 */ /* 0x040fe20000400000 */
[C---:B------:R-:W-:Y:S01]  /*7df0*/  FFMA R51, R73.reuse, R120, R51 ;  /* 0x0000007849337223 */ /* 0x040fe20000000033 */
[C---:B------:R-:W-:Y:S01]  /*7e00*/  FMUL R55, R70.reuse, R55 ;  /* 0x0000003746377220 */ /* 0x040fe20000400000 */
[C---:B------:R-:W-:Y:S01]  /*7e10*/  FFMA R48, R73.reuse, R121, R48 ;  /* 0x0000007949307223 */ /* 0x040fe20000000030 */
[C---:B------:R-:W-:Y:S01]  /*7e20*/  FFMA R49, R73.reuse, R122, R49 ;  /* 0x0000007a49317223 */ /* 0x040fe20000000031 */
        /* <DEDUP_REMOVED lines=20> */
[----:B------:R-:W-:Y:S01]  /*7f70*/  FFMA R63, R73, R132, R63 ;  /* 0x00000084493f7223 */ /* 0x000fe2000000003f */
[----:B------:R-:W-:Y:S01]  /*7f80*/  FMUL R67, R70, R67 ;  /* 0x0000004346437220 */ /* 0x000fe20000400000 */
[----:B------:R-:W-:Y:S01]  /*7f90*/  F2FP.SATFINITE.E4M3.F32.PACK_AB_MERGE_C R190, R47, R42, RZ ;  /* 0x0000002a2fbe723e */ /* 0x000fe200048070ff */
[----:B------:R-:W-:Y:S01]  /*7fa0*/  FFMA R60, R73, R133, R60 ;  /* 0x00000085493c7223 */ /* 0x000fe2000000003c */
[----:B------:R-:W-:Y:S01]  /*7fb0*/  F2FP.SATFINITE.E4M3.F32.PACK_AB_MERGE_C R191, R51, R46, RZ ;  /* 0x0000002e33bf723e */ /* 0x000fe200048070ff */
[C---:B------:R-:W-:Y:S01]  /*7fc0*/  FFMA R61, R73.reuse, R134, R61 ;  /* 0x00000086493d7223 */ /* 0x040fe2000000003d */
[C---:B------:R-:W-:Y:S01]  /*7fd0*/  FFMA R62, R73.reuse, R135, R62 ;  /* 0x00000087493e7223 */ /* 0x040fe2000000003e */
[----:B------:R-:W-:Y:S01]  /*7fe0*/  FFMA R67, R73, R136, R67 ;  /* 0x0000008849437223 */ /* 0x000fe20000000043 */
[----:B------:R-:W-:Y:S02]  /*7ff0*/  F2FP.SATFINITE.E4M3.F32.PACK_AB_MERGE_C R190, R41, R40, R190 ;  /* 0x0000002829be723e */ /* 0x000fe400048070be */
[----:B------:R-:W-:Y:S02]  /*8000*/  F2FP.SATFINITE.E4M3.F32.PACK_AB_MERGE_C R191, R45, R44, R191 ;  /* 0x0000002c2dbf723e */ /* 0x000fe400048070bf */
[----:B------:R-:W-:Y:S02]  /*8010*/  F2FP.SATFINITE.E4M3.F32.PACK_AB_MERGE_C R196, R55, R50, RZ ;  /* 0x0000003237c4723e */ /* 0x000fe400048070ff */
[----:B------:R-:W-:Y:S01]  /*8020*/  F2FP.SATFINITE.E4M3.F32.PACK_AB_MERGE_C R197, R59, R54, RZ ;  /* 0x000000363bc5723e */ /* 0x000fe200048070ff */
[----:B------:R1:W-:Y:S01]  /*8030*/  STS.128 [R192+0x4020], R188 ;  /* 0x004020bcc0007388 */ /* 0x0003e20000000c00 */
[----:B------:R-:W-:Y:S02]  /*8040*/  F2FP.SATFINITE.E4M3.F32.PACK_AB_MERGE_C R198, R63, R58, RZ ;  /* 0x0000003a3fc6723e */ /* 0x000fe400048070ff */
[----:B------:R-:W-:Y:S02]  /*8050*/  F2FP.SATFINITE.E4M3.F32.PACK_AB_MERGE_C R199, R67, R62, RZ ;  /* 0x0000003e43c7723e */ /* 0x000fe400048070ff */
[----:B------:R-:W-:Y:S02]  /*8060*/  F2FP.SATFINITE.E4M3.F32.PACK_AB_MERGE_C R196, R49, R48, R196 ;  /* 0x0000003031c4723e */ /* 0x000fe400048070c4 */
[----:B------:R-:W-:Y:S02]  /*8070*/  F2FP.SATFINITE.E4M3.F32.PACK_AB_MERGE_C R197, R53, R52, R197 ;  /* 0x0000003435c5723e */ /* 0x000fe400048070c5 */
[----:B------:R-:W-:Y:S02]  /*8080*/  F2FP.SATFINITE.E4M3.F32.PACK_AB_MERGE_C R198, R57, R56, R198 ;  /* 0x0000003839c6723e */ /* 0x000fe400048070c6 */
[----:B------:R-:W-:Y:S02]  /*8090*/  F2FP.SATFINITE.E4M3.F32.PACK_AB_MERGE_C R199, R61, R60, R199 ;  /* 0x0000003c3dc7723e */ /* 0x000fe400048070c7 */
[----:B------:R-:W-:Y:S02]  /*80a0*/  LEA R200, R169, UR44, 0x3 ;  /* 0x0000002ca9c87c11 */ /* 0x000fe4000f8e18ff */
[----:B------:R-:W-:Y:S01]  /*80b0*/  @P6 SHF.L.U32 R205, R168, 0x1f, RZ ;  /* 0x0000001fa8cd6819 */ /* 0x000fe200000006ff */
[----:B------:R1:W-:Y:S01]  /*80c0*/  STS.128 [R183+0x4010], R196 ;  /* 0x004010c4b7007388 */ /* 0x0003e20000000c00 */
[----:B------:R-:W-:Y:S01]  /*80d0*/  @!PT LDS RZ, [RZ] ;  /* 0x00000000fffff984 */ /* 0x000fe20000000800 */
[----:B------:R-:W-:Y:S01]  /*80e0*/  @!PT LDS RZ, [RZ] ;  /* 0x00000000fffff984 */ /* 0x000fe20000000800 */
[----:B------:R-:W-:Y:S01]  /*80f0*/  @!PT LDS RZ, [RZ] ;  /* 0x00000000fffff984 */ /* 0x000fe20000000800 */
[----:B------:R-:W-:Y:S01]  /*8100*/  @!PT LDS RZ, [RZ] ;  /* 0x00000000fffff984 */ /* 0x000fe20000000800 */
[----:B------:R2:W-:Y:S07]  /*8110*/  MEMBAR.ALL.CTA ;  /* 0x0000000000007992 */ /* 0x0005ee0000008000 */
[----:B--2---:R-:W2:Y:S02]  /*8120*/  FENCE.VIEW.ASYNC.S ;  /* 0x00000000000073c6 */ /* 0x004ea40000000000 */
[----:B--2---:R-:W-:Y:S06]  /*8130*/  BAR.SYNC.DEFER_BLOCKING 0x1, 0x80 ;  /* 0x0042000000007b1d */ /* 0x004fec0000010000 */
[----:B------:R-:W-:Y:S05]  /*8140*/  @P0 BRA `(.L_x_127) ;  /* 0x0000000000280947 */ /* 0x000fea0003800000 */
[----:B------:R-:W-:Y:S01]  /*8150*/  UIADD3 UR4, UPT, UPT, UR44, 0x4200, URZ ;  /* 0x000042002c047890 */ /* 0x000fe2000fffe0ff */
[----:B------:R-:W-:Y:S05]  /*8160*/  UMOV UR51, UR36 ;  /* 0x0000002400337c82 */ /* 0x000fea0008000000 */
[----:B------:R-:W-:Y:S01]  /*8170*/  MOV R180, UR4 ;  /* 0x0000000400b47c02 */ /* 0x000fe20008000f00 */
[----:B------:R-:W-:Y:S03]  /*8180*/  UIADD3 UR4, UP0, UPT, UR62, 0x680, URZ ;  /* 0x000006803e047890 */ /* 0x000fe6000ff1e0ff */
[----:B------:R-:W-:Y:S01]  /*8190*/  R2UR UR48, R180 ;  /* 0x00000000b43072ca */ /* 0x000fe200000e0000 */
[----:B------:R-:W-:Y:S11]  /*81a0*/  UIADD3.X UR5, UPT, UPT, URZ, UR63, URZ, UP0, !UPT ;  /* 0x0000003fff057290 */ /* 0x000ff600087fe4ff */
[----:B------:R-:W-:Y:S01]  /*81b0*/  @!UPT UIADD3 URZ, UPT, UPT, URZ, URZ, URZ ;  /* 0x000000fffffff290 */ /* 0x000fe2000fffe0ff */
[----:B------:R2:W-:Y:S01]  /*81c0*/  UTMASTG.3D [UR48], [UR4] ;  /* 0x00000030040073b5 */ /* 0x0005e20008010000 */
[----:B------:R0:W-:Y:S01]  /*81d0*/  UTMACMDFLUSH ;  /* 0x00000000000079b7 */ /* 0x0001e20000000000 */
[----:B--2---:R-:W-:Y:S04]  /*81e0*/  DEPBAR.LE SB0, 0x1 ;  /* 0x000080400000791a */ /* 0x004fe80000000000 */
.L_x_127:
[----:B------:R-:W-:Y:S05]  /*81f0*/  BSYNC.RECONVERGENT B0 ;  /* 0x0000000000007941 */ /* 0x000fea0003800200 */
.L_x_126:
[----:B------:R-:W-:Y:S06]  /*8200*/  BAR.SYNC.DEFER_BLOCKING 0x1, 0x80 ;  /* 0x0042000000007b1d */ /* 0x000fec0000010000 */
[----:B------:R-:W2:Y:S01]  /*8210*/  @P6 SYNCS.PHASECHK.TRANS64.TRYWAIT P0, [R200+URZ+0x100], R205 ;  /* 0x000100cdc80065a7 */ /* 0x000ea200080011ff */
[----:B------:R-:W-:Y:S01]  /*8220*/  BSSY B1, `(.L_x_128) ;  /* 0x0000023000017945 */ /* 0x000fe20003800000 */
[----:B--2---:R-:W-:Y:S03]  /*8230*/  @P6 SEL R193, RZ, 0x1, !P0 ;  /* 0x00000001ffc16807 */ /* 0x004fe60004000000 */
[----:B------:R-:W-:Y:S05]  /*8240*/  @!P6 BRA `(.L_x_129) ;  /* 0x000000000080e947 */ /* 0x000fea0003800000 */
[----:B------:R-:W-:Y:S01]  /*8250*/  ISETP.NE.AND P1, PT, R194, RZ, PT ;  /* 0x000000ffc200720c */ /* 0x000fe20003f25270 */
[----:B------:R-:W2:Y:S01]  /*8260*/  S2R R0, SR_CgaCtaId ;  /* 0x0000000000007919 */ /* 0x000ea20000008800 */
[----:B------:R-:W-:Y:S01]  /*8270*/  ISETP.NE.AND P0, PT, R193, RZ, PT ;  /* 0x000000ffc100720c */ /* 0x000fe20003f05270 */
[----:B------:R-:W-:Y:S10]  /*8280*/  BSSY B0, `(.L_x_130) ;  /* 0x0000009000007945 */ /* 0x000ff40003800000 */
[----:B------:R-:W-:Y:S04]  /*8290*/  @P1 IMAD R2, R169, 0x2000, R178 ;  /* 0x00002000a9021824 */ /* 0x000fe800078e02b2 */
[C---:B------:R-:W-:Y:S01]  /*82a0*/  @P1 IMAD.IADD R4, R2.reuse, 0x1, R195 ;  /* 0x0000000102041824 */ /* 0x040fe200078e02c3 */
[----:B------:R-:W-:Y:S03]  /*82b0*/  @P1 IADD3 R203, PT, PT, R2, R203, RZ ;  /* 0x000000cb02cb1210 */ /* 0x000fe60007ffe0ff */
[----:B------:R-:W-:Y:S01]  /*82c0*/  @P1 IMAD.IADD R201, R201, 0x1, R4 ;  /* 0x00000001c9c91824 */ /* 0x000fe200078e0204 */
[----:B------:R-:W-:Y:S06]  /*82d0*/  @P0 BRA `(.L_x_131) ;  /* 0x00000000000c0947 */ /* 0x000fec0003800000 */
[----:B------:R-:W-:Y:S04]  /*82e0*/  SHF.L.U32 R3, R168, 0x1f, RZ ;  /* 0x0000001fa8037819 */ /* 0x000fe800000006ff */
[----:B------:R-:W3:Y:S02]  /*82f0*/  SYNCS.PHASECHK.TRANS64.TRYWAIT P0, [R200+URZ+0x100], R3 ;  /* 0x00010003c80075a7 */ /* 0x000ee400080011ff */
[----:B---3--:R-:W-:Y:S05]  /*8300*/  @!P0 BRA `(.L_x_132) ;  /* 0x0000002400248947 */ /* 0x008fea0003800000 */
.L_x_131:
[----:B------:R-:W-:Y:S05]  /*8310*/  BSYNC B0 ;  /* 0x0000000000007941 */ /* 0x000fea0003800000 */
.L_x_130:
[----:B------:R-:W-:Y:S01]  /*8320*/  ISETP.NE.AND P0, PT, R194, RZ, PT ;  /* 0x000000ffc200720c */ /* 0x000fe20003f05270 */
[----:B---3--:R-:W-:Y:S02]  /*8330*/  VIADD R3, R200, 0x110 ;  /* 0x00000110c8037836 */ /* 0x008fe40000000000 */
[----:B------:R-:W-:Y:S03]  /*8340*/  VIADD R169, R169, 0x1 ;  /* 0x00000001a9a97836 */ /* 0x000fe60000000000 */
[----:B--2---:R-:W-:Y:S07]  /*8350*/  PRMT R0, R0, 0x654, R3 ;  /* 0x0000065400007816 */ /* 0x004fee0000000003 */
[----:B------:R2:W3:Y:S04]  /*8360*/  @P0 LDS.128 R140, [R2] ;  /* 0x00000000028c0984 */ /* 0x0004e80000000c00 */
[----:B------:R2:W4:Y:S04]  /*8370*/  @P0 LDS.128 R144, [R4+0x10] ;  /* 0x0000100004900984 */ /* 0x0005280000000c00 */
        /* <DEDUP_REMOVED lines=13> */
.L_x_129:
[----:B------:R-:W-:Y:S05]  /*8450*/  BSYNC B1 ;  /* 0x0000000000017941 */ /* 0x000fea0003800000 */
.L_x_128:
[----:B--2---:R-:W-:Y:S05]  /*8460*/  VIADD R0, R71, 0x40 ;  /* 0x0000004047007836 */ /* 0x004fea0000000000 */
[----:B------:R-:W-:Y:S04]  /*8470*/  SHF.R.U32.HI R0, RZ, 0x15, R0 ;  /* 0x00000015ff007819 */ /* 0x000fe80000011600 */
[----:B------:R-:W-:Y:S11]  /*8480*/  LOP3.LUT P0, RZ, R0, 0x3, R163, 0x48, !PT ;  /* 0x0000000300ff7812 */ /* 0x000ff600078048a3 */
[----:B------:R-:W-:Y:S02]  /*8490*/  @!UPT UIADD3 URZ, UPT, UPT, URZ, URZ, URZ ;  /* 0x000000fffffff290 */ /* 0x000fe4000fffe0ff */
[----:B------:R-:W-:Y:S05]  /*84a0*/  @!P0 BRA `(.L_x_133) ;  /* 0x0000000000408947 */ /* 0x000fea0003800000 */
[----:B------:R-:W2:Y:S01]  /*84b0*/  LDCU.64 UR8, c[0x4][0x70] ;  /* 0x01000e00ff0877ac */ /* 0x000ea20008000a00 */
[----:B------:R-:W-:Y:S01]  /*84c0*/  MOV R3, 0x0 ;  /* 0x0000000000037802 */ /* 0x000fe20000000f00 */
[----:B------:R-:W-:Y:S02]  /*84d0*/  HFMA2 R12, -RZ, RZ, 0, 5.9604644775390625e-08 ;  /* 0x00000001ff0c7431 */ /* 0x000fe400000001ff */
[----:B------:R-:W-:Y:S02]  /*84e0*/  IMAD.MOV.U32 R8, RZ, RZ, 0x192 ;  /* 0x00000192ff087424 */ /* 0x000fe400078e00ff */
[----:B------:R-:W-:Y:S01]  /*84f0*/  IMAD.MOV.U32 R13, RZ, RZ, RZ ;  /* 0x000000ffff0d7224 */ /* 0x000fe200078e00ff */
[----:B------:R-:W5:Y:S01]  /*8500*/  LDCU.64 UR6, c[0x4][0x78] ;  /* 0x01000f00ff0677ac */ /* 0x000f620008000a00 */
[----:B------:R-:W1:Y:S01]  /*8510*/  LDC.64 R2, c[0x4][R3] ;  /* 0x0100000003027b82 */ /* 0x000e620000000a00 */
[----:B------:R-:W3:Y:S01]  /*8520*/  LDCU.64 UR4, c[0x4][0x10] ;  /* 0x01000200ff0477ac */ /* 0x000ee20008000a00 */
[----:B--2---:R-:W-:Y:S01]  /*8530*/  MOV R5, UR9 ;  /* 0x0000000900057c02 */ /* 0x004fe20008000f00 */
[----:B------:R-:W-:Y:S01]  /*8540*/  IMAD.U32 R4, RZ, RZ, UR8 ;  /* 0x00000008ff047e24 */ /* 0x000fe2000f8e00ff */
[----:B-----5:R-:W-:Y:S01]  /*8550*/  MOV R7, UR7 ;  /* 0x0000000700077c02 */ /* 0x020fe20008000f00 */
[----:B------:R-:W-:Y:S01]  /*8560*/  IMAD.U32 R6, RZ, RZ, UR6 ;  /* 0x00000006ff067e24 */ /* 0x000fe2000f8e00ff */
[----:B---3--:R-:W-:Y:S01]  /*8570*/  MOV R11, UR5 ;  /* 0x00000005000b7c02 */ /* 0x008fe20008000f00 */
[----:B------:R-:W-:Y:S02]  /*8580*/  IMAD.U32 R10, RZ, RZ, UR4 ;  /* 0x00000004ff0a7e24 */ /* 0x000fe4000f8e00ff */
[----:B------:R-:W-:Y:S07]  /*8590*/  LEPC R20, `(.L_x_133) ;  /* 0x000000001014794e */ /* 0x000fee0000000000 */
[----:B-1--4-:R-:W-:Y:S05]  /*85a0*/  CALL.ABS.NOINC R2 ;  /* 0x0000000002007343 */ /* 0x012fea0003c00000 */
.L_x_133:
[----:B------:R-:W-:Y:S01]  /*85b0*/  ISETP.NE.AND P0, PT, R181, RZ, PT ;  /* 0x000000ffb500720c */ /* 0x000fe20003f05270 */
[----:B------:R-:W-:Y:S05]  /*85c0*/  WARPSYNC.ALL ;  /* 0x0000000000007948 */ /* 0x000fea0003800000 */
[----:B------:R-:W-:Y:S01]  /*85d0*/  R2UR UR4, R71 ;  /* 0x00000000470472ca */ /* 0x000fe200000e0000 */
[----:B------:R-:W-:Y:S01]  /*85e0*/  BSSY.RECONVERGENT B0, `(.L_x_134) ;  /* 0x000011c000007945 */ /* 0x000fe20003800200 */
[----:B---3--:R-:W-:Y:S02]  /*85f0*/  F2FP.F16.E4M3.UNPACK_B R11, R141 ;  /* 0x0000008dff0b723e */ /* 0x008fe400020006ff */
[----:B------:R-:W-:Y:S02]  /*8600*/  F2FP.F16.E4M3.UNPACK_B R10, R142 ;  /* 0x0000008eff0a723e */ /* 0x000fe400020006ff */
[----:B------:R-:W-:Y:S01]  /*8610*/  F2FP.F16.E4M3.UNPACK_B R9, R143 ;  /* 0x0000008fff09723e */ /* 0x000fe200020006ff */
[--C-:B------:R-:W-:Y:S01]  /*8620*/  HADD2.F32 R74, -RZ, R11.reuse.H0_H0 ;  /* 0x2000000bff4a7230 */ /* 0x100fe20000004100 */
[----:B----4-:R-:W-:Y:S01]  /*8630*/  F2FP.F16.E4M3.UNPACK_B R8, R144 ;  /* 0x00000090ff08723e */ /* 0x010fe200020006ff */
[----:B------:R-:W-:Y:S01]  /*8640*/  HADD2.F32 R76, -RZ, R11.H1_H1 ;  /* 0x3000000bff4c7230 */ /* 0x000fe20000004100 */
[----:B------:R-:W-:Y:S01]  /*8650*/  F2FP.F16.E4M3.UNPACK_B R7, R145 ;  /* 0x00000091ff07723e */ /* 0x000fe200020006ff */
[--C-:B------:R-:W-:Y:S01]  /*8660*/  HADD2.F32 R77, -RZ, R10.reuse.H0_H0 ;  /* 0x2000000aff4d7230 */ /* 0x100fe20000004100 */
[----:B------:R-:W-:Y:S01]  /*8670*/  F2FP.F16.E4M3.UNPACK_B R6, R146 ;  /* 0x00000092ff06723e */ /* 0x000fe200020006ff */
[----:B------:R-:W-:Y:S01]  /*8680*/  HADD2.F32 R80, -RZ, R10.H1_H1 ;  /* 0x3000000aff507230 */ /* 0x000fe20000004100 */
[----:B------:R-:W-:Y:S01]  /*8690*/  F2FP.F16.E4M3.UNPACK_B R5, R147 ;  /* 0x00000093ff05723e */ /* 0x000fe200020006ff */
[--C-:B------:R-:W-:Y:S01]  /*86a0*/  HADD2.F32 R81, -RZ, R9.reuse.H0_H0 ;  /* 0x20000009ff517230 */ /* 0x100fe20000004100 */
[----:B-1----:R-:W-:Y:S01]  /*86b0*/  F2FP.F16.E4M3.UNPACK_B R4, R148 ;  /* 0x00000094ff04723e */ /* 0x002fe200020006ff */
[----:B------:R-:W-:Y:S01]  /*86c0*/  HADD2.F32 R83, -RZ, R9.H1_H1 ;  /* 0x30000009ff537230 */ /* 0x000fe20000004100 */
[-C--:B------:R-:W-:Y:S01]  /*86d0*/  F2FP.F16.E4M3.UNPACK_B R2, R140.reuse ;  /* 0x0000008cff02723e */ /* 0x080fe200020006ff */
[--C-:B------:R-:W-:Y:S01]  /*86e0*/  HADD2.F32 R86, -RZ, R8.reuse.H0_H0 ;  /* 0x20000008ff567230 */ /* 0x100fe20000004100 */
[----:B------:R-:W-:Y:S01]  /*86f0*/  F2FP.F16.E4M3.UNPACK_B R140, R140.H1 ;  /* 0x0000008cff8c723e */ /* 0x000fe200030006ff */
[----:B------:R-:W-:Y:S01]  /*8700*/  HADD2.F32 R87, -RZ, R8.H1_H1 ;  /* 0x30000008ff577230 */ /* 0x000fe20000004100 */
[----:B------:R-:W-:Y:S01]  /*8710*/  F2FP.F16.E4M3.UNPACK_B R141, R141.H1 ;  /* 0x0000008dff8d723e */ /* 0x000fe200030006ff */
[--C-:B------:R-:W-:Y:S01]  /*8720*/  HADD2.F32 R90, -RZ, R7.reuse.H0_H0 ;  /* 0x20000007ff5a7230 */ /* 0x100fe20000004100 */
[----:B------:R-:W-:Y:S01]  /*8730*/  F2FP.F16.E4M3.UNPACK_B R142, R142.H1 ;  /* 0x0000008eff8e723e */ /* 0x000fe200030006ff */
[----:B------:R-:W-:Y:S01]  /*8740*/  HADD2.F32 R91, -RZ, R7.H1_H1 ;  /* 0x30000007ff5b7230 */ /* 0x000fe20000004100 */
[----:B------:R-:W-:Y:S01]  /*8750*/  F2FP.F16.E4M3.UNPACK_B R143, R143.H1 ;  /* 0x0000008fff8f723e */ /* 0x000fe200030006ff */
[--C-:B------:R-:W-:Y:S01]  /*8760*/  HADD2.F32 R94, -RZ, R6.reuse.H0_H0 ;  /* 0x20000006ff5e7230 */ /* 0x100fe20000004100 */
[----:B------:R-:W-:Y:S01]  /*8770*/  IADD3 R164, PT, PT, R164, 0x170, RZ ;  /* 0x00000170a4a47810 */ /* 0x000fe20007ffe0ff */
[----:B------:R-:W-:Y:S01]  /*8780*/  HADD2.F32 R95, -RZ, R6.H1_H1 ;  /* 0x30000006ff5f7230 */ /* 0x000fe20000004100 */
[----:B------:R-:W-:Y:S01]  /*8790*/  F2FP.F16.E4M3.UNPACK_B R107, R149 ;  /* 0x00000095ff6b723e */ /* 0x000fe200020006ff */
[--C-:B------:R-:W-:Y:S01]  /*87a0*/  HADD2.F32 R98, -RZ, R5.reuse.H0_H0 ;  /* 0x20000005ff627230 */ /* 0x100fe20000004100 */
[----:B------:R-:W-:Y:S01]  /*87b0*/  LOP3.LUT R164, R164, 0xfefffff8, RZ, 0xc0, !PT ;  /* 0xfefffff8a4a47812 */ /* 0x000fe200078ec0ff */
[----:B------:R-:W-:Y:S01]  /*87c0*/  HADD2.F32 R99, -RZ, R5.H1_H1 ;  /* 0x30000005ff637230 */ /* 0x000fe20000004100 */
[----:B------:R-:W-:Y:S01]  /*87d0*/  F2FP.F16.E4M3.UNPACK_B R111, R150 ;  /* 0x00000096ff6f723e */ /* 0x000fe200020006ff */
[--C-:B------:R-:W-:Y:S01]  /*87e0*/  HADD2.F32 R102, -RZ, R4.reuse.H0_H0 ;  /* 0x20000004ff667230 */ /* 0x100fe20000004100 */
[----:B------:R-:W-:Y:S01]  /*87f0*/  F2FP.F16.E4M3.UNPACK_B R115, R151 ;  /* 0x00000097ff73723e */ /* 0x000fe200020006ff */
[----:B------:R-:W-:Y:S01]  /*8800*/  HADD2.F32 R103, -RZ, R4.H1_H1 ;  /* 0x30000004ff677230 */ /* 0x000fe20000004100 */
[----:B------:R-:W-:Y:S01]  /*8810*/  F2FP.F16.E4M3.UNPACK_B R119, R152 ;  /* 0x00000098ff77723e */ /* 0x000fe200020006ff */
[----:B------:R-:W1:Y:S01]  /*8820*/  LDTM.x64 R4, tmem[UR4+0x40] ;  /* 0x00004004000479ee */ /* 0x000e620008340000 */
[--C-:B------:R-:W-:Y:S01]  /*8830*/  HADD2.F32 R0, -RZ, R2.reuse.H0_H0 ;  /* 0x20000002ff007230 */ /* 0x100fe20000004100 */
[----:B------:R-:W-:Y:S01]  /*8840*/  NOP ;  /* 0x0000000000007918 */ /* 0x000fe20000000000 */
[----:B-1----:R1:W-:Y:S01]  /*8850*/  SYNCS.ARRIVE.TRANS64.RED.A1T0 RZ, [R164+URZ], RZ ;  /* 0x000000ffa4ff79a7 */ /* 0x0023e200081004ff */
[----:B------:R-:W-:Y:S01]  /*8860*/  HADD2.F32 R2, -RZ, R2.H1_H1 ;  /* 0x30000002ff027230 */ /* 0x000fe20000004100 */
[----:B------:R-:W-:Y:S01]  /*8870*/  F2FP.F16.E4M3.UNPACK_B R123, R153 ;  /* 0x00000099ff7b723e */ /* 0x000fe200020006ff */
[----:B------:R-:W-:Y:S01]  /*8880*/  HADD2.F32 R78, -RZ, R141.H1_H1 ;  /* 0x3000008dff4e7230 */ /* 0x000fe20000004100 */
[----:B------:R-:W-:Y:S01]  /*8890*/  F2FP.F16.E4M3.UNPACK_B R127, R154 ;  /* 0x0000009aff7f723e */ /* 0x000fe200020006ff */
[--C-:B------:R-:W-:Y:S01]  /*88a0*/  HADD2.F32 R106, -RZ, R107.reuse.H0_H0 ;  /* 0x2000006bff6a7230 */ /* 0x100fe20000004100 */
[----:B------:R-:W-:Y:S01]  /*88b0*/  F2FP.F16.E4M3.UNPACK_B R130, R155 ;  /* 0x0000009bff82723e */ /* 0x000fe200020006ff */
[----:B------:R-:W-:Y:S01]  /*88c0*/  HADD2.F32 R107, -RZ, R107.H1_H1 ;  /* 0x3000006bff6b7230 */ /* 0x000fe20000004100 */
[----:B------:R-:W-:Y:S01]  /*88d0*/  F2FP.F16.E4M3.UNPACK_B R144, R144.H1 ;  /* 0x00000090ff90723e */ /* 0x000fe200030006ff */
        /* <DEDUP_REMOVED lines=12> */
[C---:B------:R-:W-:Y:S01]  /*89a0*/  FMUL R4, R70.reuse, R4 ;  /* 0x0000000446047220 */ /* 0x040fe20000400000 */
[C---:B------:R-:W-:Y:S01]  /*89b0*/  FMUL R5, R70.reuse, R5 ;  /* 0x0000000546057220 */ /* 0x040fe20000400000 */
[--C-:B------:R-:W-:Y:S02]  /*89c0*/  HADD2.F32 R3, -RZ, R140.reuse.H0_H0 ;  /* 0x2000008cff037230 */ /* 0x100fe40000004100 */
        /* <DEDUP_REMOVED lines=9> */
[----:B------:R-:W-:Y:S02]  /*8a60*/  HADD2.F32 R122, -RZ, R123.H0_H0 ;  /* 0x2000007bff7a7230 */ /* 0x000fe40000004100 */
[C---:B------:R-:W-:Y:S01]  /*8a70*/  FMUL R6, R70.reuse, R6 ;  /* 0x0000000646067220 */ /* 0x040fe20000400000 */
[----:B------:R-:W-:Y:S02]  /*8a80*/  HADD2.F32 R72, -RZ, R140.H1_H1 ;  /* 0x3000008cff487230 */ /* 0x000fe40000004100 */
[C---:B------:R-:W-:Y:S01]  /*8a90*/  FMUL R7, R70.reuse, R7 ;  /* 0x0000000746077220 */ /* 0x040fe20000400000 */
[----:B------:R-:W-:Y:S02]  /*8aa0*/  HADD2.F32 R75, -RZ, R141.H0_H0 ;  /* 0x2000008dff4b7230 */ /* 0x000fe40000004100 */
[C---:B------:R-:W-:Y:S01]  /*8ab0*/  FFMA R6, R73.reuse, R3, R6 ;  /* 0x0000000349067223 */ /* 0x040fe20000000006 */
[----:B------:R-:W-:Y:S02]  /*8ac0*/  HADD2.F32 R123, -RZ, R123.H1_H1 ;  /* 0x3000007bff7b7230 */ /* 0x000fe40000004100 */
[C---:B------:R-:W-:Y:S01]  /*8ad0*/  FFMA R7, R73.reuse, R72, R7 ;  /* 0x0000004849077223 */ /* 0x040fe20000000007 */
[C---:B------:R-:W-:Y:S01]  /*8ae0*/  FFMA R8, R73.reuse, R74, R8 ;  /* 0x0000004a49087223 */ /* 0x040fe20000000008 */
[----:B------:R-:W-:Y:S01]  /*8af0*/  FFMA R9, R73, R76, R9 ;  /* 0x0000004c49097223 */ /* 0x000fe20000000009 */
[--C-:B------:R-:W-:Y:S02]  /*8b00*/  HADD2.F32 R126, -RZ, R127.reuse.H0_H0 ;  /* 0x2000007fff7e7230 */ /* 0x100fe40000004100 */
[C---:B------:R-:W-:Y:S01]  /*8b10*/  FMUL R10, R70.reuse, R10 ;  /* 0x0000000a460a7220 */ /* 0x040fe20000400000 */
[----:B------:R-:W-:Y:S01]  /*8b20*/  F2FP.SATFINITE.E4M3.F32.PACK_AB_MERGE_C R76, R7, R6, RZ ;  /* 0x00000006074c723e */ /* 0x000fe200048070ff */
[C---:B------:R-:W-:Y:S01]  /*8b30*/  FMUL R7, R70.reuse, R20 ;  /* 0x0000001446077220 */ /* 0x040fe20000400000 */
[----:B------:R-:W-:Y:S02]  /*8b40*/  HADD2.F32 R127, -RZ, R127.H1_H1 ;  /* 0x3000007fff7f7230 */ /* 0x000fe40000004100 */
[C---:B------:R-:W-:Y:S01]  /*8b50*/  FFMA R10, R73.reuse, R75, R10 ;  /* 0x0000004b490a7223 */ /* 0x040fe2000000000a */
[----:B------:R-:W-:Y:S02]  /*8b60*/  HADD2.F32 R72, -RZ, R130.H0_H0 ;  /* 0x20000082ff487230 */ /* 0x000fe40000004100 */
[C---:B------:R-:W-:Y:S01]  /*8b70*/  FMUL R11, R70.reuse, R11 ;  /* 0x0000000b460b7220 */ /* 0x040fe20000400000 */
[--C-:B------:R-:W-:Y:S02]  /*8b80*/  HADD2.F32 R79, -RZ, R142.reuse.H0_H0 ;  /* 0x2000008eff4f7230 */ /* 0x100fe40000004100 */
[C---:B------:R-:W-:Y:S01]  /*8b90*/  FMUL R14, R70.reuse, R14 ;  /* 0x0000000e460e7220 */ /* 0x040fe20000400000 */
[----:B------:R-:W-:Y:S02]  /*8ba0*/  HADD2.F32 R82, -RZ, R142.H1_H1 ;  /* 0x3000008eff527230 */ /* 0x000fe40000004100 */
[C---:B------:R-:W-:Y:S01]  /*8bb0*/  FFMA R11, R73.reuse, R78, R11 ;  /* 0x0000004e490b7223 */ /* 0x040fe2000000000b */
[C---:B------:R-:W-:Y:S01]  /*8bc0*/  FFMA R12, R73.reuse, R77, R12 ;  /* 0x0000004d490c7223 */ /* 0x040fe2000000000c */
[C---:B------:R-:W-:Y:S01]  /*8bd0*/  FFMA R13, R73.reuse, R80, R13 ;  /* 0x00000050490d7223 */ /* 0x040fe2000000000d */
[----:B------:R-:W-:Y:S01]  /*8be0*/  FFMA R14, R73, R79, R14 ;  /* 0x0000004f490e7223 */ /* 0x000fe2000000000e */
[----:B------:R-:W-:Y:S01]  /*8bf0*/  HADD2.F32 R75, -RZ, R130.H1_H1 ;  /* 0x30000082ff4b7230 */ /* 0x000fe20000004100 */
[----:B------:R-:W-:Y:S01]  /*8c00*/  F2FP.SATFINITE.E4M3.F32.PACK_AB_MERGE_C R78, R11, R10, RZ ;  /* 0x0000000a0b4e723e */ /* 0x000fe200048070ff */
[C---:B------:R-:W-:Y:S01]  /*8c10*/  FMUL R10, R70.reuse, R21 ;  /* 0x00000015460a7220 */ /* 0x040fe20000400000 */
[C---:B------:R-:W-:Y:S01]  /*8c20*/  FMUL R21, R70.reuse, R28 ;  /* 0x0000001c46157220 */ /* 0x040fe20000400000 */
        /* <DEDUP_REMOVED lines=8> */
[C---:B------:R-:W-:Y:S01]  /*8cb0*/  FMUL R18, R70.reuse, R25 ;  /* 0x0000001946127220 */ /* 0x040fe20000400000 */
[----:B------:R-:W-:Y:S01]  /*8cc0*/  F2FP.SATFINITE.E4M3.F32.PACK_AB_MERGE_C R14, R15, R14, RZ ;  /* 0x0000000e0f0e723e */ /* 0x000fe200048070ff */
        /* <DEDUP_REMOVED lines=8> */
[C---:B------:R-:W-:Y:S01]  /*8d50*/  FFMA R11, R73.reuse, R88, R11 ;  /* 0x00000058490b7223 */ /* 0x040fe2000000000b */
[----:B------:R-:W-:Y:S01]  /*8d60*/  FMUL R22, R70, R29 ;  /* 0x0000001d46167220 */ /* 0x000fe20000400000 */
        /* <DEDUP_REMOVED lines=13> */
[----:B------:R-:W-:Y:S01]  /*8e40*/  FMUL R20, R70, R27 ;  /* 0x0000001b46147220 */ /* 0x000fe20000400000 */
[--C-:B------:R-:W-:Y:S01]  /*8e50*/  HADD2.F32 R96, -RZ, R146.reuse.H0_H0 ;  /* 0x20000092ff607230 */ /* 0x100fe20000004100 */
[----:B------:R-:W-:Y:S01]  /*8e60*/  F2FP.SATFINITE.E4M3.F32.PACK_AB_MERGE_C R16, R10, R7, R16 ;  /* 0x000000070a10723e */ /* 0x000fe20004807010 */
[----:B------:R-:W-:Y:S02]  /*8e70*/  HADD2.F32 R97, -RZ, R146.H1_H1 ;  /* 0x30000092ff617230 */ /* 0x000fe40000004100 */
[C---:B------:R-:W-:Y:S01]  /*8e80*/  FFMA R20, R73.reuse, R93, R20 ;  /* 0x0000005d49147223 */ /* 0x040fe20000000014 */
[C---:B------:R-:W-:Y:S01]  /*8e90*/  FFMA R21, R73.reuse, R94, R21 ;  /* 0x0000005e49157223 */ /* 0x040fe20000000015 */
[C---:B------:R-:W-:Y:S01]  /*8ea0*/  FFMA R22, R73.reuse, R95, R22 ;  /* 0x0000005f49167223 */ /* 0x040fe20000000016 */
[C---:B------:R-:W-:Y:S01]  /*8eb0*/  FMUL R23, R70.reuse, R30 ;  /* 0x0000001e46177220 */ /* 0x040fe20000400000 */
[----:B------:R-:W-:Y:S01]  /*8ec0*/  FMUL R30, R70, R37 ;  /* 0x00000025461e7220 */ /* 0x000fe20000400000 */
[----:B------:R-:W-:Y:S01]  /*8ed0*/  F2FP.SATFINITE.E4M3.F32.PACK_AB_MERGE_C R19, R20, R19, RZ ;  /* 0x000000131413723e */ /* 0x000fe200048070ff */
[C---:B------:R-:W-:Y:S01]  /*8ee0*/  FMUL R37, R70.reuse, R44 ;  /* 0x0000002c46257220 */ /* 0x040fe20000400000 */
[C---:B------:R-:W-:Y:S01]  /*8ef0*/  FFMA R23, R73.reuse, R96, R23 ;  /* 0x0000006049177223 */ /* 0x040fe20000000017 */
        /* <DEDUP_REMOVED lines=20> */
[----:B------:R-:W-:Y:S01]  /*9040*/  F2FP.F16.E4M3.UNPACK_B R151, R151.H1 ;  /* 0x00000097ff97723e */ /* 0x000fe200030006ff */
[----:B------:R-:W-:Y:S01]  /*9050*/  FMUL R38, R70, R45 ;  /* 0x0000002d46267220 */ /* 0x000fe20000400000 */
[----:B------:R-:W-:Y:S01]  /*9060*/  F2FP.SATFINITE.E4M3.F32.PACK_AB_MERGE_C R19, R28, R27, RZ ;  /* 0x0000001b1c13723e */ /* 0x000fe200048070ff */
[----:B------:R-:W-:Y:S01]  /*9070*/  FFMA R31, R73, R104, R31 ;  /* 0x00000068491f7223 */ /* 0x000fe2000000001f */
[C---:B------:R-:W-:Y:S01]  /*9080*/  FMUL R45, R70.reuse, R52 ;  /* 0x00000034462d7220 */ /* 0x040fe20000400000 */
[C---:B------:R-:W-:Y:S01]  /*9090*/  FMUL R52, R70.reuse, R59 ;  /* 0x0000003b46347220 */ /* 0x040fe20000400000 */
[----:B------:R-:W-:Y:S01]  /*90a0*/  F2FP.F16.E4M3.UNPACK_B R152, R152.H1 ;  /* 0x00000098ff98723e */ /* 0x000fe200030006ff */
[C---:B------:R-:W-:Y:S01]  /*90b0*/  FMUL R59, R70.reuse, R66 ;  /* 0x00000042463b7220 */ /* 0x040fe20000400000 */
[----:B------:R-:W-:Y:S01]  /*90c0*/  F2FP.SATFINITE.E4M3.F32.PACK_AB_MERGE_C R66, R13, R12, R14 ;  /* 0x0000000c0d42723e */ /* 0x000fe2000480700e */
        /* <DEDUP_REMOVED lines=11> */
[C---:B------:R-:W-:Y:S01]  /*9180*/  FFMA R35, R73.reuse, R108, R35 ;  /* 0x0000006c49237223 */ /* 0x040fe20000000023 */
[C---:B------:R-:W-:Y:S01]  /*9190*/  FMUL R36, R70.reuse, R43 ;  /* 0x0000002b46247220 */ /* 0x040fe20000400000 */
[--C-:B------:R-:W-:Y:S02]  /*91a0*/  HADD2.F32 R112, -RZ, R150.reuse.H0_H0 ;  /* 0x20000096ff707230 */ /* 0x100fe40000004100 */
[C---:B------:R-:W-:Y:S01]  /*91b0*/  FMUL R39, R70.reuse, R46 ;  /* 0x0000002e46277220 */ /* 0x040fe20000400000 */
[----:B------:R-:W-:Y:S02]  /*91c0*/  HADD2.F32 R113, -RZ, R150.H1_H1 ;  /* 0x30000096ff717230 */ /* 0x000fe40000004100 */
        /* <DEDUP_REMOVED lines=12> */
[C---:B------:R-:W-:Y:S01]  /*9290*/  FMUL R46, R70.reuse, R53 ;  /* 0x00000035462e7220 */ /* 0x040fe20000400000 */
[--C-:B------:R-:W-:Y:S02]  /*92a0*/  HADD2.F32 R120, -RZ, R152.reuse.H0_H0 ;  /* 0x20000098ff787230 */ /* 0x100fe40000004100 */
[C---:B------:R-:W-:Y:S01]  /*92b0*/  FMUL R50, R70.reuse, R57 ;  /* 0x0000003946327220 */ /* 0x040fe20000400000 */
[C---:B------:R-:W-:Y:S01]  /*92c0*/  FMUL R51, R70.reuse, R58 ;  /* 0x0000003a46337220 */ /* 0x040fe20000400000 */
[C---:B------:R-:W-:Y:S01]  /*92d0*/  FMUL R53, R70.reuse, R60 ;  /* 0x0000003c46357220 */ /* 0x040fe20000400000 */
[C---:B------:R-:W-:Y:S01]  /*92e0*/  FFMA R43, R73.reuse, R116, R43 ;  /* 0x00000074492b7223 */ /* 0x040fe2000000002b */
[----:B------:R-:W-:Y:S02]  /*92f0*/  HADD2.F32 R121, -RZ, R152.H1_H1 ;  /* 0x30000098ff797230 */ /* 0x000fe40000004100 */
[C---:B------:R-:W-:Y:S01]  /*9300*/  FMUL R47, R70.reuse, R54 ;  /* 0x00000036462f7220 */ /* 0x040fe20000400000 */
[C---:B------:R-:W-:Y:S01]  /*9310*/  FMUL R57, R70.reuse, R64 ;  /* 0x0000004046397220 */ /* 0x040fe20000400000 */
[C---:B------:R-:W-:Y:S01]  /*9320*/  FMUL R58, R70.reuse, R65 ;  /* 0x00000041463a7220 */ /* 0x040fe20000400000 */
[C---:B------:R-:W-:Y:S01]  /*9330*/  FMUL R60, R70.reuse, R67 ;  /* 0x00000043463c7220 */ /* 0x040fe20000400000 */
[----:B------:R-:W-:Y:S01]  /*9340*/  FFMA R44, R73, R117, R44 ;  /* 0x00000075492c7223 */ /* 0x000fe2000000002c */
[C---:B------:R-:W-:Y:S01]  /*9350*/  FMUL R48, R70.reuse, R55 ;  /* 0x0000003746307220 */ /* 0x040fe20000400000 */
[----:B------:R-:W-:Y:S01]  /*9360*/  F2FP.SATFINITE.E4M3.F32.PACK_AB_MERGE_C R64, R5, R4, R76 ;  /* 0x000000040540723e */ /* 0x000fe2000480704c */
[----:B------:R-:W-:Y:S01]  /*9370*/  FFMA R45, R73, R118, R45 ;  /* 0x00000076492d7223 */ /* 0x000fe2000000002d */
[----:B------:R-:W-:Y:S01]  /*9380*/  F2FP.SATFINITE.E4M3.F32.PACK_AB_MERGE_C R65, R9, R8, R78 ;  /* 0x000000080941723e */ /* 0x000fe2000480704e */
[----:B------:R-:W-:Y:S01]  /*9390*/  FMUL R49, R70, R56 ;  /* 0x0000003846317220 */ /* 0x000fe20000400000 */
[----:B------:R-:W-:Y:S01]  /*93a0*/  F2FP.SATFINITE.E4M3.F32.PACK_AB_MERGE_C R67, R2, R0, R3 ;  /* 0x000000000243723e */ /* 0x000fe20004807003 */
[C---:B------:R-:W-:Y:S01]  /*93b0*/  FFMA R46, R73.reuse, R119, R46 ;  /* 0x00000077492e7223 */ /* 0x040fe2000000002e */
[----:B------:R-:W-:Y:S01]  /*93c0*/  F2FP.F16.E4M3.UNPACK_B R154, R154.H1 ;  /* 0x0000009aff9a723e */ /* 0x000fe200030006ff */
[--C-:B------:R-:W-:Y:S02]  /*93d0*/  HADD2.F32 R124, -RZ, R153.reuse.H0_H0 ;  /* 0x20000099ff7c7230 */ /* 0x100fe40000004100 */
[C---:B------:R-:W-:Y:S01]  /*93e0*/  FFMA R47, R73.reuse, R120, R47 ;  /* 0x00000078492f7223 */ /* 0x040fe2000000002f */
[----:B------:R1:W-:Y:S01]  /*93f0*/  STS.128 [R137+UR44+0x6200], R64 ;  /* 0x0062004089007988 */ /* 0x0003e20008000c2c */
[----:B------:R-:W-:Y:S02]  /*9400*/  HADD2.F32 R125, -RZ, R153.H1_H1 ;  /* 0x30000099ff7d7230 */ /* 0x000fe40000004100 */
[C---:B------:R-:W-:Y:S01]  /*9410*/  FFMA R48, R73.reuse, R121, R48 ;  /* 0x0000007949307223 */ /* 0x040fe20000000030 */
[C---:B------:R-:W-:Y:S01]  /*9420*/  FFMA R49, R73.reuse, R122, R49 ;  /* 0x0000007a49317223 */ /* 0x040fe20000000031 */
[----:B------:R-:W-:Y:S01]  /*9430*/  F2FP.F16.E4M3.UNPACK_B R155, R155.H1 ;  /* 0x0000009bff9b723e */ /* 0x000fe200030006ff */
[C---:B------:R-:W-:Y:S01]  /*9440*/  FFMA R50, R73.reuse, R123, R50 ;  /* 0x0000007b49327223 */ /* 0x040fe20000000032 */
[----:B------:R-:W-:Y:S01]  /*9450*/  FMUL R54, R70, R61 ;  /* 0x0000003d46367220 */ /* 0x000fe20000400000 */
[--C-:B------:R-:W-:Y:S01]  /*9460*/  HADD2.F32 R128, -RZ, R154.reuse.H0_H0 ;  /* 0x2000009aff807230 */ /* 0x100fe20000004100 */
[----:B------:R1:W-:Y:S01]  /*9470*/  STS.128 [R182+0x6010], R16 ;  /* 0x00601010b6007388 */ /* 0x0003e20000000c00 */
[----:B------:R-:W-:Y:S01]  /*9480*/  F2FP.SATFINITE.E4M3.F32.PACK_AB_MERGE_C R35, R36, R35, RZ ;  /* 0x000000232423723e */ /* 0x000fe200048070ff */
[C---:B------:R-:W-:Y:S01]  /*9490*/  FFMA R51, R73.reuse, R124, R51 ;  /* 0x0000007c49337223 */ /* 0x040fe20000000033 */
[----:B------:R-:W-:Y:S01]  /*94a0*/  F2FP.SATFINITE.E4M3.F32.PACK_AB_MERGE_C R39, R40, R39, RZ ;  /* 0x000000272827723e */ /* 0x000fe200048070ff */
[----:B------:R-:W-:Y:S02]  /*94b0*/  HADD2.F32 R129, -RZ, R154.H1_H1 ;  /* 0x3000009aff817230 */ /* 0x000fe40000004100 */
[C---:B------:R-:W-:Y:S01]  /*94c0*/  FMUL R55, R70.reuse, R62 ;  /* 0x0000003e46377220 */ /* 0x040fe20000400000 */
[C---:B------:R-:W-:Y:S01]  /*94d0*/  FFMA R52, R73.reuse, R125, R52 ;  /* 0x0000007d49347223 */ /* 0x040fe20000000034 */
[----:B------:R-:W-:Y:S01]  /*94e0*/  FMUL R56, R70, R63 ;  /* 0x0000003f46387220 */ /* 0x000fe20000400000 */
[C---:B------:R-:W-:Y:S01]  /*94f0*/  FFMA R53, R73.reuse, R126, R53 ;  /* 0x0000007e49357223 */ /* 0x040fe20000000035 */
[C---:B------:R-:W-:Y:S01]  /*9500*/  FFMA R54, R73.reuse, R127, R54 ;  /* 0x0000007f49367223 */ /* 0x040fe20000000036 */
[--C-:B------:R-:W-:Y:S02]  /*9510*/  HADD2.F32 R74, -RZ, R155.reuse.H0_H0 ;  /* 0x2000009bff4a7230 */ /* 0x100fe40000004100 */
[C---:B------:R-:W-:Y:S01]  /*9520*/  FFMA R55, R73.reuse, R128, R55 ;  /* 0x0000008049377223 */ /* 0x040fe20000000037 */
[----:B------:R-:W-:Y:S02]  /*9530*/  HADD2.F32 R131, -RZ, R155.H1_H1 ;  /* 0x3000009bff837230 */ /* 0x000fe40000004100 */
[C---:B------:R-:W-:Y:S01]  /*9540*/  FFMA R56, R73.reuse, R129, R56 ;  /* 0x0000008149387223 */ /* 0x040fe20000000038 */
[----:B------:R-:W-:Y:S01]  /*9550*/  F2FP.SATFINITE.E4M3.F32.PACK_AB_MERGE_C R43, R44, R43, RZ ;  /* 0x0000002b2c2b723e */ /* 0x000fe200048070ff */
[C---:B------:R-:W-:Y:S01]  /*9560*/  FFMA R57, R73.reuse, R72, R57 ;  /* 0x0000004849397223 */ /* 0x040fe20000000039 */
[C---:B------:R-:W-:Y:S01]  /*9570*/  FFMA R58, R73.reuse, R75, R58 ;  /* 0x0000004b493a7223 */ /* 0x040fe2000000003a */
[C---:B------:R-:W-:Y:S01]  /*9580*/  FFMA R59, R73.reuse, R74, R59 ;  /* 0x0000004a493b7223 */ /* 0x040fe2000000003b */
[----:B------:R-:W-:Y:S01]  /*9590*/  F2FP.SATFINITE.E4M3.F32.PACK_AB_MERGE_C R33, R34, R33, R35 ;  /* 0x000000212221723e */ /* 0x000fe20004807023 */
[----:B------:R-:W-:Y:S01]  /*95a0*/  FFMA R60, R73, R131, R60 ;  /* 0x00000083493c7223 */ /* 0x000fe2000000003c */
[----:B------:R-:W-:Y:S02]  /*95b0*/  F2FP.SATFINITE.E4M3.F32.PACK_AB_MERGE_C R32, R30, R29, R32 ;  /* 0x0000001d1e20723e */ /* 0x000fe40004807020 */
        /* <DEDUP_REMOVED lines=11> */
[----:B------:R-:W-:Y:S03]  /*9670*/  IADD3 R68, PT, PT, R68, 0x1, RZ ;  /* 0x0000000144447810 */ /* 0x000fe60007ffe0ff */
        /* <DEDUP_REMOVED lines=9> */
[----:B------:R-:W-:Y:S02]  /*9710*/  UIADD3 UR4, UP0, UPT, UR62, 0x680, URZ ;  /* 0x000006803e047890 */ /* 0x000fe4000ff1e0ff */
[----:B------:R-:W-:Y:S02]  /*9720*/  UIADD3 UR9, UPT, UPT, UR49, 0x40, URZ ;  /* 0x0000004031097890 */ /* 0x000fe4000fffe0ff */
[----:B------:R-:W-:Y:S02]  /*9730*/  UIADD3 UR8, UPT, UPT, UR44, 0x6200, URZ ;  /* 0x000062002c087890 */ /* 0x000fe4000fffe0ff */
[----:B------:R-:W-:Y:S01]  /*9740*/  UIADD3.X UR5, UPT, UPT, URZ, UR63, URZ, UP0, !UPT ;  /* 0x0000003fff057290 */ /* 0x000fe200087fe4ff */
[----:B------:R-:W-:Y:S01]  /*9750*/  UMOV UR10, UR50 ;  /* 0x00000032000a7c82 */ /* 0x000fe20008000000 */
[----:B------:R-:W-:Y:S07]  /*9760*/  UMOV UR11, UR36 ;  /* 0x00000024000b7c82 */ /* 0x000fee0008000000 */
[----:B------:R2:W-:Y:S01]  /*9770*/  UTMASTG.3D [UR8], [UR4] ;  /* 0x00000008040073b5 */ /* 0x0005e20008010000 */
[----:B------:R0:W-:Y:S01]  /*9780*/  UTMACMDFLUSH ;  /* 0x00000000000079b7 */ /* 0x0001e20000000000 */
[----:B--2---:R-:W-:Y:S04]  /*9790*/  DEPBAR.LE SB0, 0x1 ;  /* 0x000080400000791a */ /* 0x004fe80000000000 */
.L_x_135:
[----:B------:R-:W-:Y:S05]  /*97a0*/  BSYNC.RECONVERGENT B0 ;  /* 0x0000000000007941 */ /* 0x000fea0003800200 */
.L_x_134:
[----:B------:R-:W-:Y:S01]  /*97b0*/  BAR.SYNC.DEFER_BLOCKING 0x1, 0x80 ;  /* 0x0042000000007b1d */ /* 0x000fe20000010000 */
[----:B------:R-:W-:Y:S01]  /*97c0*/  ISETP.NE.AND P0, PT, R165, 0x2, PT ;  /* 0x00000002a500780c */ /* 0x000fe20003f05270 */
[----:B------:R-:W-:Y:S01]  /*97d0*/  UISETP.NE.AND UP0, UPT, UR45, URZ, UPT ;  /* 0x000000ff2d00728c */ /* 0x000fe2000bf05270 */
[----:B------:R-:W-:Y:S01]  /*97e0*/  ISETP.NE.AND P1, PT, R68, 0x4, PT ;  /* 0x000000044400780c */ /* 0x000fe20003f25270 */
[----:B------:R-:W-:Y:S01]  /*97f0*/  UIADD3 UR20, UPT, UPT, UR37, UR60, URZ ;  /* 0x0000003c25147290 */ /* 0x000fe2000fffe0ff */
[----:B------:R-:W-:Y:S01]  /*9800*/  SEL R3, RZ, 0x1, P0 ;  /* 0x00000001ff037807 */ /* 0x000fe20000000000 */
[----:B------:R-:W-:Y:S01]  /*9810*/  UIADD3 UR16, UPT, UPT, UR38, UR59, URZ ;  /* 0x0000003b26107290 */ /* 0x000fe2000fffe0ff */
[----:B------:R-:W-:Y:S02]  /*9820*/  SEL R0, RZ, 0x1, P1 ;  /* 0x00000001ff007807 */ /* 0x000fe40000800000 */
[----:B------:R-:W-:Y:S02]  /*9830*/  LOP3.LUT R170, R170, R3, RZ, 0x3c, !PT ;  /* 0x00000003aaaa7212 */ /* 0x000fe400078e3cff */
[----:B------:R-:W-:Y:S02]  /*9840*/  LOP3.LUT R171, R171, R0, RZ, 0x3c, !PT ;  /* 0x00000000abab7212 */ /* 0x000fe400078e3cff */
[----:B------:R-:W-:Y:S02]  /*9850*/  SEL R165, R165, RZ, P0 ;  /* 0x000000ffa5a57207 */ /* 0x000fe40000000000 */
[----:B------:R-:W-:Y:S01]  /*9860*/  SEL R68, R68, RZ, P1 ;  /* 0x000000ff44447207 */ /* 0x000fe20000800000 */
[----:B------:R-:W-:Y:S01]  /*9870*/  UMOV UR36, UR58 ;  /* 0x0000003a00247c82 */ /* 0x000fe20008000000 */
[----:B------:R-:W-:Y:S05]  /*9880*/  BRA.U UP0, `(.L_x_136) ;  /* 0xffffffc500787547 */ /* 0x000fea000b83ffff */
[----:B------:R-:W-:Y:S05]  /*9890*/  EXIT ;  /* 0x000000000000794d */ /* 0x000fea0003800000 */
.L_x_25:
[----:B-1----:R1:W2:Y:S02]  /*98a0*/  SYNCS.PHASECHK.TRANS64.TRYWAIT P0, [R0+URZ+0x1a0], R3 ;  /* 0x0001a003000075a7 */ /* 0x0022a400080011ff */
[----:B--2---:R-:W-:Y:S05]  /*98b0*/  @!P0 NANOSLEEP.SYNCS 0x989680 ;  /* 0x009896800000895d */ /* 0x004fea0003900000 */
[----:B------:R-:W2:Y:S02]  /*98c0*/  @!P0 SYNCS.PHASECHK.TRANS64 P0, [R0+URZ+0x1a0], R3 ;  /* 0x0001a003000085a7 */ /* 0x000ea400080010ff */
[----:B--2---:R-:W-:Y:S05]  /*98d0*/  @!P0 BRA `(.L_x_25) ;  /* 0xfffffffc00f08947 */ /* 0x004fea000383ffff */
[----:B------:R-:W-:Y:S05]  /*98e0*/  BRA `(.L_x_137) ;  /* 0xffffff8400587947 */ /* 0x000fea000383ffff */
.L_x_28:
[----:B-1----:R-:W-:-:S07]  /*98f0*/  MOV R0, UR33 ;  /* 0x0000002100007c02 */ /* 0x002fce0008000f00 */
.L_x_138:
[----:B-1----:R1:W2:Y:S02]  /*9900*/  SYNCS.PHASECHK.TRANS64.TRYWAIT P0, [R0+URZ+0x80], R3 ;  /* 0x00008003000075a7 */ /* 0x0022a400080011ff */
[----:B--2---:R-:W-:Y:S05]  /*9910*/  @!P0 NANOSLEEP.SYNCS 0x989680 ;  /* 0x009896800000895d */ /* 0x004fea0003900000 */
[----:B------:R-:W2:Y:S02]  /*9920*/  @!P0 SYNCS.PHASECHK.TRANS64 P0, [R0+URZ+0x80], R3 ;  /* 0x00008003000085a7 */ /* 0x000ea400080010ff */
[----:B--2---:R-:W-:Y:S05]  /*9930*/  @!P0 BRA `(.L_x_138) ;  /* 0xfffffffc00f08947 */ /* 0x004fea000383ffff */
[----:B------:R-:W-:Y:S05]  /*9940*/  BRA `(.L_x_27) ;  /* 0xffffff8400a87947 */ /* 0x000fea000383ffff */
.L_x_35:
[----:B-1----:R-:W-:-:S07]  /*9950*/  MOV R0, UR17 ;  /* 0x0000001100007c02 */ /* 0x002fce0008000f00 */
.L_x_139:
[----:B-1----:R1:W2:Y:S02]  /*9960*/  SYNCS.PHASECHK.TRANS64.TRYWAIT P0, [R0+URZ+0x80], R3 ;  /* 0x00008003000075a7 */ /* 0x0022a400080011ff */
[----:B--2---:R-:W-:Y:S05]  /*9970*/  @!P0 NANOSLEEP.SYNCS 0x989680 ;  /* 0x009896800000895d */ /* 0x004fea0003900000 */
[----:B------:R-:W2:Y:S02]  /*9980*/  @!P0 SYNCS.PHASECHK.TRANS64 P0, [R0+URZ+0x80], R3 ;  /* 0x00008003000085a7 */ /* 0x000ea400080010ff */
[----:B--2---:R-:W-:Y:S05]  /*9990*/  @!P0 BRA `(.L_x_139) ;  /* 0xfffffffc00f08947 */ /* 0x004fea000383ffff */
[----:B------:R-:W-:Y:S05]  /*99a0*/  BRA `(.L_x_34) ;  /* 0xffffff88006c7947 */ /* 0x000fea000383ffff */
.L_x_40:
[----:B-1----:R1:W2:Y:S02]  /*99b0*/  SYNCS.PHASECHK.TRANS64.TRYWAIT P0, [R3+URZ+0x130], R0 ;  /* 0x00013000030075a7 */ /* 0x0022a400080011ff */
[----:B--2---:R-:W-:Y:S05]  /*99c0*/  @!P0 NANOSLEEP.SYNCS 0x989680 ;  /* 0x009896800000895d */ /* 0x004fea0003900000 */
[----:B------:R-:W2:Y:S02]  /*99d0*/  @!P0 SYNCS.PHASECHK.TRANS64 P0, [R3+URZ+0x130], R0 ;  /* 0x00013000030085a7 */ /* 0x000ea400080010ff */
[----:B--2---:R-:W-:Y:S05]  /*99e0*/  @!P0 BRA `(.L_x_40) ;  /* 0xfffffffc00f08947 */ /* 0x004fea000383ffff */
[----:B------:R-:W-:Y:S05]  /*99f0*/  BRA `(.L_x_140) ;  /* 0xffffff8c00107947 */ /* 0x000fea000383ffff */
.L_x_44:
[----:B-1----:R-:W-:-:S07]  /*9a00*/  MOV R0, UR4 ;  /* 0x0000000400007c02 */ /* 0x002fce0008000f00 */
.L_x_141:
[----:B-1----:R1:W2:Y:S02]  /*9a10*/  SYNCS.PHASECHK.TRANS64.TRYWAIT P0, [R0+URZ], R3 ;  /* 0x00000003000075a7 */ /* 0x0022a400080011ff */
[----:B--2---:R-:W-:Y:S05]  /*9a20*/  @!P0 NANOSLEEP.SYNCS 0x989680 ;  /* 0x009896800000895d */ /* 0x004fea0003900000 */
[----:B------:R-:W2:Y:S02]  /*9a30*/  @!P0 SYNCS.PHASECHK.TRANS64 P0, [R0+URZ], R3 ;  /* 0x00000003000085a7 */ /* 0x000ea400080010ff */
[----:B--2---:R-:W-:Y:S05]  /*9a40*/  @!P0 BRA `(.L_x_141) ;  /* 0xfffffffc00f08947 */ /* 0x004fea000383ffff */
[----:B------:R-:W-:Y:S05]  /*9a50*/  BRA `(.L_x_142) ;  /* 0xffffff9000b47947 */ /* 0x000fea000383ffff */
.L_x_45:
[----:B------:R-:W-:-:S07]  /*9a60*/  MOV R0, UR5 ;  /* 0x0000000500007c02 */ /* 0x000fce0008000f00 */
.L_x_143:
[----:B-1----:R1:W2:Y:S02]  /*9a70*/  SYNCS.PHASECHK.TRANS64.TRYWAIT P0, [R0+URZ], R3 ;  /* 0x00000003000075a7 */ /* 0x0022a400080011ff */
[----:B--2---:R-:W-:Y:S05]  /*9a80*/  @!P0 NANOSLEEP.SYNCS 0x989680 ;  /* 0x009896800000895d */ /* 0x004fea0003900000 */
[----:B------:R-:W2:Y:S02]  /*9a90*/  @!P0 SYNCS.PHASECHK.TRANS64 P0, [R0+URZ], R3 ;  /* 0x00000003000085a7 */ /* 0x000ea400080010ff */
[----:B--2---:R-:W-:Y:S05]  /*9aa0*/  @!P0 BRA `(.L_x_143) ;  /* 0xfffffffc00f08947 */ /* 0x004fea000383ffff */
[----:B------:R-:W-:Y:S05]  /*9ab0*/  BRA `(.L_x_144) ;  /* 0xffffff9000c07947 */ /* 0x000fea000383ffff */
.L_x_46:
[----:B------:R-:W-:-:S07]  /*9ac0*/  MOV R0, UR5 ;  /* 0x0000000500007c02 */ /* 0x000fce0008000f00 */
.L_x_145:
[----:B-1----:R1:W2:Y:S02]  /*9ad0*/  SYNCS.PHASECHK.TRANS64.TRYWAIT P0, [R0+URZ], R3 ;  /* 0x00000003000075a7 */ /* 0x0022a400080011ff */
[----:B--2---:R-:W-:Y:S05]  /*9ae0*/  @!P0 NANOSLEEP.SYNCS 0x989680 ;  /* 0x009896800000895d */ /* 0x004fea0003900000 */
[----:B------:R-:W2:Y:S02]  /*9af0*/  @!P0 SYNCS.PHASECHK.TRANS64 P0, [R0+URZ], R3 ;  /* 0x00000003000085a7 */ /* 0x000ea400080010ff */
[----:B--2---:R-:W-:Y:S05]  /*9b00*/  @!P0 BRA `(.L_x_145) ;  /* 0xfffffffc00f08947 */ /* 0x004fea000383ffff */
[----:B------:R-:W-:Y:S05]  /*9b10*/  BRA `(.L_x_146) ;  /* 0xffffff9000cc7947 */ /* 0x000fea000383ffff */
.L_x_47:
[----:B------:R-:W-:-:S07]  /*9b20*/  MOV R0, UR5 ;  /* 0x0000000500007c02 */ /* 0x000fce0008000f00 */
.L_x_147:
[----:B-1----:R1:W2:Y:S02]  /*9b30*/  SYNCS.PHASECHK.TRANS64.TRYWAIT P0, [R0+URZ], R3 ;  /* 0x00000003000075a7 */ /* 0x0022a400080011ff */
[----:B--2---:R-:W-:Y:S05]  /*9b40*/  @!P0 NANOSLEEP.SYNCS 0x989680 ;  /* 0x009896800000895d */ /* 0x004fea0003900000 */
[----:B------:R-:W2:Y:S02]  /*9b50*/  @!P0 SYNCS.PHASECHK.TRANS64 P0, [R0+URZ], R3 ;  /* 0x00000003000085a7 */ /* 0x000ea400080010ff */
[----:B--2---:R-:W-:Y:S05]  /*9b60*/  @!P0 BRA `(.L_x_147) ;  /* 0xfffffffc00f08947 */ /* 0x004fea000383ffff */
[----:B------:R-:W-:Y:S05]  /*9b70*/  BRA `(.L_x_148) ;  /* 0xffffff9000d87947 */ /* 0x000fea000383ffff */
.L_x_48:
[----:B------:R-:W-:-:S07]  /*9b80*/  MOV R0, UR5 ;  /* 0x0000000500007c02 */ /* 0x000fce0008000f00 */
.L_x_149:
[----:B-1----:R1:W2:Y:S02]  /*9b90*/  SYNCS.PHASECHK.TRANS64.TRYWAIT P0, [R0+URZ], R3 ;  /* 0x00000003000075a7 */ /* 0x0022a400080011ff */
[----:B--2---:R-:W-:Y:S05]  /*9ba0*/  @!P0 NANOSLEEP.SYNCS 0x989680 ;  /* 0x009896800000895d */ /* 0x004fea0003900000 */
[----:B------:R-:W2:Y:S02]  /*9bb0*/  @!P0 SYNCS.PHASECHK.TRANS64 P0, [R0+URZ], R3 ;  /* 0x00000003000085a7 */ /* 0x000ea400080010ff */
[----:B--2---:R-:W-:Y:S05]  /*9bc0*/  @!P0 BRA `(.L_x_149) ;  /* 0xfffffffc00f08947 */ /* 0x004fea000383ffff */
[----:B------:R-:W-:Y:S05]  /*9bd0*/  BRA `(.L_x_150) ;  /* 0xffffff9000e47947 */ /* 0x000fea000383ffff */
.L_x_49:
[----:B------:R-:W-:-:S07]  /*9be0*/  MOV R0, UR5 ;  /* 0x0000000500007c02 */ /* 0x000fce0008000f00 */
.L_x_151:
[----:B-1----:R1:W2:Y:S02]  /*9bf0*/  SYNCS.PHASECHK.TRANS64.TRYWAIT P0, [R0+URZ], R3 ;  /* 0x00000003000075a7 */ /* 0x0022a400080011ff */
[----:B--2---:R-:W-:Y:S05]  /*9c00*/  @!P0 NANOSLEEP.SYNCS 0x989680 ;  /* 0x009896800000895d */ /* 0x004fea0003900000 */
[----:B------:R-:W2:Y:S02]  /*9c10*/  @!P0 SYNCS.PHASECHK.TRANS64 P0, [R0+URZ], R3 ;  /* 0x00000003000085a7 */ /* 0x000ea400080010ff */
[----:B--2---:R-:W-:Y:S05]  /*9c20*/  @!P0 BRA `(.L_x_151) ;  /* 0xfffffffc00f08947 */ /* 0x004fea000383ffff */
[----:B------:R-:W-:Y:S05]  /*9c30*/  BRA `(.L_x_152) ;  /* 0xffffff9000f07947 */ /* 0x000fea000383ffff */
.L_x_50:
[----:B------:R-:W-:-:S07]  /*9c40*/  MOV R0, UR5 ;  /* 0x0000000500007c02 */ /* 0x000fce0008000f00 */
.L_x_153:
[----:B-1----:R1:W2:Y:S02]  /*9c50*/  SYNCS.PHASECHK.TRANS64.TRYWAIT P0, [R0+URZ], R3 ;  /* 0x00000003000075a7 */ /* 0x0022a400080011ff */
[----:B--2---:R-:W-:Y:S05]  /*9c60*/  @!P0 NANOSLEEP.SYNCS 0x989680 ;  /* 0x009896800000895d */ /* 0x004fea0003900000 */
[----:B------:R-:W2:Y:S02]  /*9c70*/  @!P0 SYNCS.PHASECHK.TRANS64 P0, [R0+URZ], R3 ;  /* 0x00000003000085a7 */ /* 0x000ea400080010ff */
[----:B--2---:R-:W-:Y:S05]  /*9c80*/  @!P0 BRA `(.L_x_153) ;  /* 0xfffffffc00f08947 */ /* 0x004fea000383ffff */
[----:B------:R-:W-:Y:S05]  /*9c90*/  BRA `(.L_x_154) ;  /* 0xffffff9000fc7947 */ /* 0x000fea000383ffff */
.L_x_51:
[----:B------:R-:W-:-:S07]  /*9ca0*/  MOV R0, UR5 ;  /* 0x0000000500007c02 */ /* 0x000fce0008000f00 */
.L_x_155:
[----:B-1----:R1:W2:Y:S02]  /*9cb0*/  SYNCS.PHASECHK.TRANS64.TRYWAIT P0, [R0+URZ], R3 ;  /* 0x00000003000075a7 */ /* 0x0022a400080011ff */
[----:B--2---:R-:W-:Y:S05]  /*9cc0*/  @!P0 NANOSLEEP.SYNCS 0x989680 ;  /* 0x009896800000895d */ /* 0x004fea0003900000 */
[----:B------:R-:W2:Y:S02]  /*9cd0*/  @!P0 SYNCS.PHASECHK.TRANS64 P0, [R0+URZ], R3 ;  /* 0x00000003000085a7 */ /* 0x000ea400080010ff */
[----:B--2---:R-:W-:Y:S05]  /*9ce0*/  @!P0 BRA `(.L_x_155) ;  /* 0xfffffffc00f08947 */ /* 0x004fea000383ffff */
[----:B------:R-:W-:Y:S05]  /*9cf0*/  BRA `(.L_x_156) ;  /* 0xffffff9400087947 */ /* 0x000fea000383ffff */
.L_x_52:
[----:B------:R-:W-:-:S07]  /*9d00*/  MOV R0, UR5 ;  /* 0x0000000500007c02 */ /* 0x000fce0008000f00 */
.L_x_157:
[----:B-1----:R1:W2:Y:S02]  /*9d10*/  SYNCS.PHASECHK.TRANS64.TRYWAIT P0, [R0+URZ], R3 ;  /* 0x00000003000075a7 */ /* 0x0022a400080011ff */
[----:B--2---:R-:W-:Y:S05]  /*9d20*/  @!P0 NANOSLEEP.SYNCS 0x989680 ;  /* 0x009896800000895d */ /* 0x004fea0003900000 */
[----:B------:R-:W2:Y:S02]  /*9d30*/  @!P0 SYNCS.PHASECHK.TRANS64 P0, [R0+URZ], R3 ;  /* 0x00000003000085a7 */ /* 0x000ea400080010ff */
[----:B--2---:R-:W-:Y:S05]  /*9d40*/  @!P0 BRA `(.L_x_157) ;  /* 0xfffffffc00f08947 */ /* 0x004fea000383ffff */
[----:B------:R-:W-:Y:S05]  /*9d50*/  BRA `(.L_x_158) ;  /* 0xffffff9400147947 */ /* 0x000fea000383ffff */
.L_x_53:
[----:B------:R-:W-:-:S07]  /*9d60*/  MOV R0, UR5 ;  /* 0x0000000500007c02 */ /* 0x000fce0008000f00 */
.L_x_159:
[----:B-1----:R1:W2:Y:S02]  /*9d70*/  SYNCS.PHASECHK.TRANS64.TRYWAIT P0, [R0+URZ], R3 ;  /* 0x00000003000075a7 */ /* 0x0022a400080011ff */
[----:B--2---:R-:W-:Y:S05]  /*9d80*/  @!P0 NANOSLEEP.SYNCS 0x989680 ;  /* 0x009896800000895d */ /* 0x004fea0003900000 */
[----:B------:R-:W2:Y:S02]  /*9d90*/  @!P0 SYNCS.PHASECHK.TRANS64 P0, [R0+URZ], R3 ;  /* 0x00000003000085a7 */ /* 0x000ea400080010ff */
[----:B--2---:R-:W-:Y:S05]  /*9da0*/  @!P0 BRA `(.L_x_159) ;  /* 0xfffffffc00f08947 */ /* 0x004fea000383ffff */
[----:B------:R-:W-:Y:S05]  /*9db0*/  BRA `(.L_x_160) ;  /* 0xffffff9400207947 */ /* 0x000fea000383ffff */
.L_x_54:
[----:B------:R-:W-:-:S07]  /*9dc0*/  MOV R0, UR5 ;  /* 0x0000000500007c02 */ /* 0x000fce0008000f00 */
.L_x_161:
[----:B-1----:R1:W2:Y:S02]  /*9dd0*/  SYNCS.PHASECHK.TRANS64.TRYWAIT P0, [R0+URZ], R3 ;  /* 0x00000003000075a7 */ /* 0x0022a400080011ff */
[----:B--2---:R-:W-:Y:S05]  /*9de0*/  @!P0 NANOSLEEP.SYNCS 0x989680 ;  /* 0x009896800000895d */ /* 0x004fea0003900000 */
[----:B------:R-:W2:Y:S02]  /*9df0*/  @!P0 SYNCS.PHASECHK.TRANS64 P0, [R0+URZ], R3 ;  /* 0x00000003000085a7 */ /* 0x000ea400080010ff */
[----:B--2---:R-:W-:Y:S05]  /*9e00*/  @!P0 BRA `(.L_x_161) ;  /* 0xfffffffc00f08947 */ /* 0x004fea000383ffff */
[----:B------:R-:W-:Y:S05]  /*9e10*/  BRA `(.L_x_162) ;  /* 0xffffff94002c7947 */ /* 0x000fea000383ffff */
.L_x_55:
[----:B------:R-:W-:-:S07]  /*9e20*/  MOV R0, UR5 ;  /* 0x0000000500007c02 */ /* 0x000fce0008000f00 */
.L_x_163:
[----:B-1----:R1:W2:Y:S02]  /*9e30*/  SYNCS.PHASECHK.TRANS64.TRYWAIT P0, [R0+URZ], R3 ;  /* 0x00000003000075a7 */ /* 0x0022a400080011ff */
[----:B--2---:R-:W-:Y:S05]  /*9e40*/  @!P0 NANOSLEEP.SYNCS 0x989680 ;  /* 0x009896800000895d */ /* 0x004fea0003900000 */
[----:B------:R-:W2:Y:S02]  /*9e50*/  @!P0 SYNCS.PHASECHK.TRANS64 P0, [R0+URZ], R3 ;  /* 0x00000003000085a7 */ /* 0x000ea400080010ff */
[----:B--2---:R-:W-:Y:S05]  /*9e60*/  @!P0 BRA `(.L_x_163) ;  /* 0xfffffffc00f08947 */ /* 0x004fea000383ffff */
[----:B------:R-:W-:Y:S05]  /*9e70*/  BRA `(.L_x_164) ;  /* 0xffffff9400387947 */ /* 0x000fea000383ffff */
.L_x_56:
[----:B------:R-:W-:-:S07]  /*9e80*/  MOV R0, UR5 ;  /* 0x0000000500007c02 */ /* 0x000fce0008000f00 */
.L_x_165:
[----:B-1----:R1:W2:Y:S02]  /*9e90*/  SYNCS.PHASECHK.TRANS64.TRYWAIT P0, [R0+URZ], R3 ;  /* 0x00000003000075a7 */ /* 0x0022a400080011ff */
[----:B--2---:R-:W-:Y:S05]  /*9ea0*/  @!P0 NANOSLEEP.SYNCS 0x989680 ;  /* 0x009896800000895d */ /* 0x004fea0003900000 */
[----:B------:R-:W2:Y:S02]  /*9eb0*/  @!P0 SYNCS.PHASECHK.TRANS64 P0, [R0+URZ], R3 ;  /* 0x00000003000085a7 */ /* 0x000ea400080010ff */
[----:B--2---:R-:W-:Y:S05]  /*9ec0*/  @!P0 BRA `(.L_x_165) ;  /* 0xfffffffc00f08947 */ /* 0x004fea000383ffff */
[----:B------:R-:W-:Y:S05]  /*9ed0*/  BRA `(.L_x_166) ;  /* 0xffffff9400447947 */ /* 0x000fea000383ffff */
.L_x_57:
[----:B------:R-:W-:-:S07]  /*9ee0*/  MOV R0, UR5 ;  /* 0x0000000500007c02 */ /* 0x000fce0008000f00 */
.L_x_167:
[----:B-1----:R1:W2:Y:S02]  /*9ef0*/  SYNCS.PHASECHK.TRANS64.TRYWAIT P0, [R0+URZ], R3 ;  /* 0x00000003000075a7 */ /* 0x0022a400080011ff */
[----:B--2---:R-:W-:Y:S05]  /*9f00*/  @!P0 NANOSLEEP.SYNCS 0x989680 ;  /* 0x009896800000895d */ /* 0x004fea0003900000 */
[----:B------:R-:W2:Y:S02]  /*9f10*/  @!P0 SYNCS.PHASECHK.TRANS64 P0, [R0+URZ], R3 ;  /* 0x00000003000085a7 */ /* 0x000ea400080010ff */
[----:B--2---:R-:W-:Y:S05]  /*9f20*/  @!P0 BRA `(.L_x_167) ;  /* 0xfffffffc00f08947 */ /* 0x004fea000383ffff */
[----:B------:R-:W-:Y:S05]  /*9f30*/  BRA `(.L_x_168) ;  /* 0xffffff9400507947 */ /* 0x000fea000383ffff */
.L_x_58:
[----:B------:R-:W-:-:S07]  /*9f40*/  MOV R0, UR5 ;  /* 0x0000000500007c02 */ /* 0x000fce0008000f00 */
.L_x_169:
[----:B-1----:R1:W2:Y:S02]  /*9f50*/  SYNCS.PHASECHK.TRANS64.TRYWAIT P0, [R0+URZ], R3 ;  /* 0x00000003000075a7 */ /* 0x0022a400080011ff */
[----:B--2---:R-:W-:Y:S05]  /*9f60*/  @!P0 NANOSLEEP.SYNCS 0x989680 ;  /* 0x009896800000895d */ /* 0x004fea0003900000 */
[----:B------:R-:W2:Y:S02]  /*9f70*/  @!P0 SYNCS.PHASECHK.TRANS64 P0, [R0+URZ], R3 ;  /* 0x00000003000085a7 */ /* 0x000ea400080010ff */
[----:B--2---:R-:W-:Y:S05]  /*9f80*/  @!P0 BRA `(.L_x_169) ;  /* 0xfffffffc00f08947 */ /* 0x004fea000383ffff */
[----:B------:R-:W-:Y:S05]  /*9f90*/  BRA `(.L_x_170) ;  /* 0xffffff94005c7947 */ /* 0x000fea000383ffff */
.L_x_61:
[----:B-1----:R1:W2:Y:S02]  /*9fa0*/  SYNCS.PHASECHK.TRANS64.TRYWAIT P0, [R2+URZ+0x190], R5 ;  /* 0x00019005020075a7 */ /* 0x0022a400080011ff */
[----:B--2---:R-:W-:Y:S05]  /*9fb0*/  @!P0 NANOSLEEP.SYNCS 0x989680 ;  /* 0x009896800000895d */ /* 0x004fea0003900000 */
[----:B------:R-:W2:Y:S02]  /*9fc0*/  @!P0 SYNCS.PHASECHK.TRANS64 P0, [R2+URZ+0x190], R5 ;  /* 0x00019005020085a7 */ /* 0x000ea400080010ff */
[----:B--2---:R-:W-:Y:S05]  /*9fd0*/  @!P0 BRA `(.L_x_61) ;  /* 0xfffffffc00f08947 */ /* 0x004fea000383ffff */
[----:B------:R-:W-:Y:S05]  /*9fe0*/  BRA `(.L_x_171) ;  /* 0xffffff9400b87947 */ /* 0x000fea000383ffff */
.L_x_62:
[----:B------:R-:W-:-:S07]  /*9ff0*/  MOV R2, UR4 ;  /* 0x0000000400027c02 */ /* 0x000fce0008000f00 */
.L_x_172:
[----:B-1----:R1:W2:Y:S02]  /*a000*/  SYNCS.PHASECHK.TRANS64.TRYWAIT P0, [R2+URZ+0x140], R5 ;  /* 0x00014005020075a7 */ /* 0x0022a400080011ff */
[----:B--2---:R-:W-:Y:S05]  /*a010*/  @!P0 NANOSLEEP.SYNCS 0x989680 ;  /* 0x009896800000895d */ /* 0x004fea0003900000 */
[----:B------:R-:W2:Y:S02]  /*a020*/  @!P0 SYNCS.PHASECHK.TRANS64 P0, [R2+URZ+0x140], R5 ;  /* 0x00014005020085a7 */ /* 0x000ea400080010ff */
[----:B--2---:R-:W-:Y:S05]  /*a030*/  @!P0 BRA `(.L_x_172) ;  /* 0xfffffffc00f08947 */ /* 0x004fea000383ffff */
[----:B------:R-:W-:Y:S05]  /*a040*/  BRA `(.L_x_173) ;  /* 0xffffff9400c87947 */ /* 0x000fea000383ffff */
.L_x_63:
[----:B-1----:R1:W2:Y:S02]  /*a050*/  SYNCS.PHASECHK.TRANS64.TRYWAIT P1, [R2+URZ+0x130], R5 ;  /* 0x00013005020075a7 */ /* 0x0022a400080211ff */
[----:B--2---:R-:W-:Y:S05]  /*a060*/  @!P1 NANOSLEEP.SYNCS 0x989680 ;  /* 0x009896800000995d */ /* 0x004fea0003900000 */
[----:B------:R-:W2:Y:S02]  /*a070*/  @!P1 SYNCS.PHASECHK.TRANS64 P1, [R2+URZ+0x130], R5 ;  /* 0x00013005020095a7 */ /* 0x000ea400080210ff */
[----:B--2---:R-:W-:Y:S05]  /*a080*/  @!P1 BRA `(.L_x_63) ;  /* 0xfffffffc00f09947 */ /* 0x004fea000383ffff */
[----:B------:R-:W-:Y:S05]  /*a090*/  BRA `(.L_x_174) ;  /* 0xffffff9400f87947 */ /* 0x000fea000383ffff */
.L_x_66:
[----:B------:R-:W-:-:S07]  /*a0a0*/  MOV R0, UR4 ;  /* 0x0000000400007c02 */ /* 0x000fce0008000f00 */
.L_x_175:
[----:B-1----:R1:W2:Y:S02]  /*a0b0*/  SYNCS.PHASECHK.TRANS64.TRYWAIT P0, [R0+URZ+0x140], R3 ;  /* 0x00014003000075a7 */ /* 0x0022a400080011ff */
[----:B--2---:R-:W-:Y:S05]  /*a0c0*/  @!P0 NANOSLEEP.SYNCS 0x989680 ;  /* 0x009896800000895d */ /* 0x004fea0003900000 */
[----:B------:R-:W2:Y:S02]  /*a0d0*/  @!P0 SYNCS.PHASECHK.TRANS64 P0, [R0+URZ+0x140], R3 ;  /* 0x00014003000085a7 */ /* 0x000ea400080010ff */
[----:B--2---:R-:W-:Y:S05]  /*a0e0*/  @!P0 BRA `(.L_x_175) ;  /* 0xfffffffc00f08947 */ /* 0x004fea000383ffff */
[----:B------:R-:W-:Y:S05]  /*a0f0*/  BRA `(.L_x_65) ;  /* 0xffffff98004c7947 */ /* 0x000fea000383ffff */
.L_x_75:
[----:B-1----:R-:W-:-:S04]  /*a100*/  MOV R0, UR5 ;  /* 0x0000000500007c02 */ /* 0x002fc80008000f00 */
[----:B------:R1:W2:Y:S03]  /*a110*/  SYNCS.PHASECHK.TRANS64.TRYWAIT P0, [R0+URZ+0x8], R7 ;  /* 0x00000807000075a7 */ /* 0x0002a600080011ff */
[----:B--2---:R-:W-:Y:S05]  /*a120*/  @!P0 NANOSLEEP.SYNCS 0x989680 ;  /* 0x009896800000895d */ /* 0x004fea0003900000 */
[----:B------:R-:W2:Y:S02]  /*a130*/  @!P0 SYNCS.PHASECHK.TRANS64 P0, [R0+URZ+0x8], R7 ;  /* 0x00000807000085a7 */ /* 0x000ea400080010ff */
[----:B--2---:R-:W-:Y:S05]  /*a140*/  @!P0 BRA `(.L_x_75) ;  /* 0xfffffffc00ec8947 */ /* 0x004fea000383ffff */
[----:B------:R-:W-:Y:S05]  /*a150*/  BRA `(.L_x_74) ;  /* 0xffffff9c00007947 */ /* 0x000fea000383ffff */
.L_x_77:
[----:B------:R-:W-:Y:S01]  /*a160*/  BSSY B0, `(.L_x_176) ;  /* 0x0000006000007945 */ /* 0x000fe20003800000 */
[----:B------:R-:W-:-:S07]  /*a170*/  MOV R15, 0xffffffff ;  /* 0xffffffff000f7802 */ /* 0x000fce0000000f00 */
[----:B-1---5:R-:W-:Y:S05]  /*a180*/  WARPSYNC.COLLECTIVE R15, `(.L_x_177) ;  /* 0x000000000f0c7348 */ /* 0x022fea0003c00000 */
[----:B------:R-:W-:Y:S02]  /*a190*/  ELECT P6, UR79, PT ;  /* 0x00000000004f782f */ /* 0x000fe400038c0000 */
[----:B------:R-:W-:Y:S01]  /*a1a0*/  MOV R14, UR79 ;  /* 0x0000004f000e7c02 */ /* 0x000fe20008000f00 */
[----:B-1---5:R-:W-:Y:S10]  /*a1b0*/  ENDCOLLECTIVE ;  /* 0x000000000000791b */ /* 0x022ff40003800000 */
.L_x_177:
[----:B------:R-:W-:Y:S05]  /*a1c0*/  BSYNC B0 ;  /* 0x0000000000007941 */ /* 0x000fea0003800000 */
.L_x_176:
[----:B------:R-:W-:Y:S01]  /*a1d0*/  PLOP3.LUT P0, PT, P6, PT, PT, 0x80, 0x8 ;  /* 0x000000000008781c */ /* 0x000fe2000370f070 */
[----:B------:R-:W-:-:S12]  /*a1e0*/  BRA `(.L_x_178) ;  /* 0xffffff9c002c7947 */ /* 0x000fd8000383ffff */
.L_x_79:
[----:B-1----:R-:W-:-:S04]  /*a1f0*/  MOV R0, UR5 ;  /* 0x0000000500007c02 */ /* 0x002fc80008000f00 */
[----:B------:R1:W2:Y:S03]  /*a200*/  SYNCS.PHASECHK.TRANS64.TRYWAIT P0, [R0+URZ+0x8], R5 ;  /* 0x00000805000075a7 */ /* 0x0002a600080011ff */
[----:B--2---:R-:W-:Y:S05]  /*a210*/  @!P0 NANOSLEEP.SYNCS 0x989680 ;  /* 0x009896800000895d */ /* 0x004fea0003900000 */
[----:B------:R-:W2:Y:S02]  /*a220*/  @!P0 SYNCS.PHASECHK.TRANS64 P0, [R0+URZ+0x8], R5 ;  /* 0x00000805000085a7 */ /* 0x000ea400080010ff */
[----:B--2---:R-:W-:Y:S05]  /*a230*/  @!P0 BRA `(.L_x_79) ;  /* 0xfffffffc00ec8947 */ /* 0x004fea000383ffff */
[----:B------:R-:W-:Y:S05]  /*a240*/  BRA `(.L_x_78) ;  /* 0xffffff9c00307947 */ /* 0x000fea000383ffff */
.L_x_80:
[----:B-1----:R1:W2:Y:S02]  /*a250*/  SYNCS.PHASECHK.TRANS64.TRYWAIT P0, [R0+URZ+0x130], R5 ;  /* 0x00013005000075a7 */ /* 0x0022a400080011ff */
[----:B--2---:R-:W-:Y:S05]  /*a260*/  @!P0 NANOSLEEP.SYNCS 0x989680 ;  /* 0x009896800000895d */ /* 0x004fea0003900000 */
[----:B------:R-:W2:Y:S02]  /*a270*/  @!P0 SYNCS.PHASECHK.TRANS64 P0, [R0+URZ+0x130], R5 ;  /* 0x00013005000085a7 */ /* 0x000ea400080010ff */
[----:B--2---:R-:W-:Y:S05]  /*a280*/  @!P0 BRA `(.L_x_80) ;  /* 0xfffffffc00f08947 */ /* 0x004fea000383ffff */
[----:B------:R-:W-:Y:S05]  /*a290*/  BRA `(.L_x_179) ;  /* 0xffffffa0000c7947 */ /* 0x000fea000383ffff */
.L_x_82:
[----:B------:R-:W-:-:S07]  /*a2a0*/  MOV R0, UR23 ;  /* 0x0000001700007c02 */ /* 0x000fce0008000f00 */
.L_x_180:
[----:B-1----:R1:W2:Y:S02]  /*a2b0*/  SYNCS.PHASECHK.TRANS64.TRYWAIT P0, [R0+URZ+0x170], R5 ;  /* 0x00017005000075a7 */ /* 0x0022a400080011ff */
[----:B--2---:R-:W-:Y:S05]  /*a2c0*/  @!P0 NANOSLEEP.SYNCS 0x989680 ;  /* 0x009896800000895d */ /* 0x004fea0003900000 */
[----:B------:R-:W2:Y:S02]  /*a2d0*/  @!P0 SYNCS.PHASECHK.TRANS64 P0, [R0+URZ+0x170], R5 ;  /* 0x00017005000085a7 */ /* 0x000ea400080010ff */
[----:B--2---:R-:W-:Y:S05]  /*a2e0*/  @!P0 BRA `(.L_x_180) ;  /* 0xfffffffc00f08947 */ /* 0x004fea000383ffff */
[----:B------:R-:W-:Y:S05]  /*a2f0*/  BRA `(.L_x_181) ;  /* 0xffffffa000587947 */ /* 0x000fea000383ffff */
.L_x_85:
[----:B------:R-:W-:Y:S07]  /*a300*/  MOV R0, UR5 ;  /* 0x0000000500007c02 */ /* 0x000fee0008000f00 */
.L_x_182:
[----:B-1----:R1:W2:Y:S02]  /*a310*/  SYNCS.PHASECHK.TRANS64.TRYWAIT P0, [R0+URZ], R5 ;  /* 0x00000005000075a7 */ /* 0x0022a400080011ff */
[----:B--2---:R-:W-:Y:S05]  /*a320*/  @!P0 NANOSLEEP.SYNCS 0x989680 ;  /* 0x009896800000895d */ /* 0x004fea0003900000 */
[----:B------:R-:W2:Y:S02]  /*a330*/  @!P0 SYNCS.PHASECHK.TRANS64 P0, [R0+URZ], R5 ;  /* 0x00000005000085a7 */ /* 0x000ea400080010ff */
[----:B--2---:R-:W-:Y:S05]  /*a340*/  @!P0 BRA `(.L_x_182) ;  /* 0xfffffffc00f08947 */ /* 0x004fea000383ffff */
[----:B------:R-:W-:Y:S05]  /*a350*/  BRA `(.L_x_84) ;  /* 0xffffffa0006c7947 */ /* 0x000fea000383ffff */
.L_x_89:
[----:B-1----:R-:W-:-:S07]  /*a360*/  MOV R0, UR4 ;  /* 0x0000000400007c02 */ /* 0x002fce0008000f00 */
.L_x_183:
[----:B-1----:R1:W2:Y:S02]  /*a370*/  SYNCS.PHASECHK.TRANS64.TRYWAIT P0, [R0+URZ], R3 ;  /* 0x00000003000075a7 */ /* 0x0022a400080011ff */
[----:B--2---:R-:W-:Y:S05]  /*a380*/  @!P0 NANOSLEEP.SYNCS 0x989680 ;  /* 0x009896800000895d */ /* 0x004fea0003900000 */
[----:B------:R-:W2:Y:S02]  /*a390*/  @!P0 SYNCS.PHASECHK.TRANS64 P0, [R0+URZ], R3 ;  /* 0x00000003000085a7 */ /* 0x000ea400080010ff */
[----:B--2---:R-:W-:Y:S05]  /*a3a0*/  @!P0 BRA `(.L_x_183) ;  /* 0xfffffffc00f08947 */ /* 0x004fea000383ffff */
[----:B------:R-:W-:Y:S05]  /*a3b0*/  BRA `(.L_x_184) ;  /* 0xffffffa400387947 */ /* 0x000fea000383ffff */
.L_x_90:
[----:B------:R-:W-:-:S07]  /*a3c0*/  MOV R0, UR5 ;  /* 0x0000000500007c02 */ /* 0x000fce0008000f00 */
.L_x_185:
[----:B-1----:R1:W2:Y:S02]  /*a3d0*/  SYNCS.PHASECHK.TRANS64.TRYWAIT P0, [R0+URZ], R3 ;  /* 0x00000003000075a7 */ /* 0x0022a400080011ff */
[----:B--2---:R-:W-:Y:S05]  /*a3e0*/  @!P0 NANOSLEEP.SYNCS 0x989680 ;  /* 0x009896800000895d */ /* 0x004fea0003900000 */
[----:B------:R-:W2:Y:S02]  /*a3f0*/  @!P0 SYNCS.PHASECHK.TRANS64 P0, [R0+URZ], R3 ;  /* 0x00000003000085a7 */ /* 0x000ea400080010ff */
[----:B--2---:R-:W-:Y:S05]  /*a400*/  @!P0 BRA `(.L_x_185) ;  /* 0xfffffffc00f08947 */ /* 0x004fea000383ffff */
[----:B------:R-:W-:Y:S05]  /*a410*/  BRA `(.L_x_186) ;  /* 0xffffffa400447947 */ /* 0x000fea000383ffff */
.L_x_91:
[----:B------:R-:W-:-:S07]  /*a420*/  MOV R0, UR5 ;  /* 0x0000000500007c02 */ /* 0x000fce0008000f00 */
.L_x_187:
[----:B-1----:R1:W2:Y:S02]  /*a430*/  SYNCS.PHASECHK.TRANS64.TRYWAIT P0, [R0+URZ], R3 ;  /* 0x00000003000075a7 */ /* 0x0022a400080011ff */
[----:B--2---:R-:W-:Y:S05]  /*a440*/  @!P0 NANOSLEEP.SYNCS 0x989680 ;  /* 0x009896800000895d */ /* 0x004fea0003900000 */
[----:B------:R-:W2:Y:S02]  /*a450*/  @!P0 SYNCS.PHASECHK.TRANS64 P0, [R0+URZ], R3 ;  /* 0x00000003000085a7 */ /* 0x000ea400080010ff */
[----:B--2---:R-:W-:Y:S05]  /*a460*/  @!P0 BRA `(.L_x_187) ;  /* 0xfffffffc00f08947 */ /* 0x004fea000383ffff */
[----:B------:R-:W-:Y:S05]  /*a470*/  BRA `(.L_x_188) ;  /* 0xffffffa400507947 */ /* 0x000fea000383ffff */
.L_x_94:
[----:B------:R-:W-:-:S07]  /*a480*/  MOV R0, UR17 ;  /* 0x0000001100007c02 */ /* 0x000fce0008000f00 */
.L_x_189:
[----:B-1----:R1:W2:Y:S02]  /*a490*/  SYNCS.PHASECHK.TRANS64.TRYWAIT P1, [R0+URZ+0x1b0], R3 ;  /* 0x0001b003000075a7 */ /* 0x0022a400080211ff */
[----:B--2---:R-:W-:Y:S05]  /*a4a0*/  @!P1 NANOSLEEP.SYNCS 0x989680 ;  /* 0x009896800000995d */ /* 0x004fea0003900000 */
[----:B------:R-:W2:Y:S02]  /*a4b0*/  @!P1 SYNCS.PHASECHK.TRANS64 P1, [R0+URZ+0x1b0], R3 ;  /* 0x0001b003000095a7 */ /* 0x000ea400080210ff */
[----:B--2---:R-:W-:Y:S05]  /*a4c0*/  @!P1 BRA `(.L_x_189) ;  /* 0xfffffffc00f09947 */ /* 0x004fea000383ffff */
[----:B------:R-:W-:Y:S05]  /*a4d0*/  BRA `(.L_x_190) ;  /* 0xffffffa4009c7947 */ /* 0x000fea000383ffff */
.L_x_99:
[----:B--2---:R2:W3:Y:S02]  /*a4e0*/  SYNCS.PHASECHK.TRANS64.TRYWAIT P0, [R12+URZ+0x130], R9 ;  /* 0x000130090c0075a7 */ /* 0x0044e400080011ff */
[----:B---3--:R-:W-:Y:S05]  /*a4f0*/  @!P0 NANOSLEEP.SYNCS 0x989680 ;  /* 0x009896800000895d */ /* 0x008fea0003900000 */
[----:B------:R-:W3:Y:S02]  /*a500*/  @!P0 SYNCS.PHASECHK.TRANS64 P0, [R12+URZ+0x130], R9 ;  /* 0x000130090c0085a7 */ /* 0x000ee400080010ff */
[----:B---3--:R-:W-:Y:S05]  /*a510*/  @!P0 BRA `(.L_x_99) ;  /* 0xfffffffc00f08947 */ /* 0x008fea000383ffff */
[----:B------:R-:W-:Y:S05]  /*a520*/  BRA `(.L_x_191) ;  /* 0xffffffa800c07947 */ /* 0x000fea000383ffff */
.L_x_102:
[----:B------:R-:W-:Y:S07]  /*a530*/  MOV R0, UR21 ;  /* 0x0000001500007c02 */ /* 0x000fee0008000f00 */
.L_x_192:
[----:B--2---:R2:W3:Y:S02]  /*a540*/  SYNCS.PHASECHK.TRANS64.TRYWAIT P2, [R0+URZ+0x128], R11 ;  /* 0x0001280b000075a7 */ /* 0x0044e400080411ff */
[----:B---3--:R-:W-:Y:S05]  /*a550*/  @!P2 NANOSLEEP.SYNCS 0x989680 ;  /* 0x009896800000a95d */ /* 0x008fea0003900000 */
[----:B------:R-:W3:Y:S02]  /*a560*/  @!P2 SYNCS.PHASECHK.TRANS64 P2, [R0+URZ+0x128], R11 ;  /* 0x0001280b0000a5a7 */ /* 0x000ee400080410ff */
[----:B---3--:R-:W-:Y:S05]  /*a570*/  @!P2 BRA `(.L_x_192) ;  /* 0xfffffffc00f0a947 */ /* 0x008fea000383ffff */
[----:B------:R-:W-:Y:S05]  /*a580*/  BRA `(.L_x_101) ;  /* 0xffffffb000287947 */ /* 0x000fea000383ffff */
.L_x_105:
[----:B--2---:R-:W-:Y:S07]  /*a590*/  MOV R0, UR21 ;  /* 0x0000001500007c02 */ /* 0x004fee0008000f00 */
.L_x_193:
[----:B--2---:R2:W3:Y:S02]  /*a5a0*/  SYNCS.PHASECHK.TRANS64.TRYWAIT P0, [R0+URZ+0x110], R9 ;  /* 0x00011009000075a7 */ /* 0x0044e400080011ff */
[----:B---3--:R-:W-:Y:S05]  /*a5b0*/  @!P0 NANOSLEEP.SYNCS 0x989680 ;  /* 0x009896800000895d */ /* 0x008fea0003900000 */
[----:B------:R-:W3:Y:S02]  /*a5c0*/  @!P0 SYNCS.PHASECHK.TRANS64 P0, [R0+URZ+0x110], R9 ;  /* 0x00011009000085a7 */ /* 0x000ee400080010ff */
[----:B---3--:R-:W-:Y:S05]  /*a5d0*/  @!P0 BRA `(.L_x_193) ;  /* 0xfffffffc00f08947 */ /* 0x008fea000383ffff */
[----:B------:R-:W-:Y:S05]  /*a5e0*/  BRA `(.L_x_194) ;  /* 0xffffffb000847947 */ /* 0x000fea000383ffff */
.L_x_106:
[----:B------:R-:W-:Y:S07]  /*a5f0*/  MOV R0, UR21 ;  /* 0x0000001500007c02 */ /* 0x000fee0008000f00 */
.L_x_195:
[----:B--2---:R2:W3:Y:S02]  /*a600*/  SYNCS.PHASECHK.TRANS64.TRYWAIT P0, [R0+URZ+0x118], R9 ;  /* 0x00011809000075a7 */ /* 0x0044e400080011ff */
[----:B---3--:R-:W-:Y:S05]  /*a610*/  @!P0 NANOSLEEP.SYNCS 0x989680 ;  /* 0x009896800000895d */ /* 0x008fea0003900000 */
[----:B------:R-:W3:Y:S02]  /*a620*/  @!P0 SYNCS.PHASECHK.TRANS64 P0, [R0+URZ+0x118], R9 ;  /* 0x00011809000085a7 */ /* 0x000ee400080010ff */
[----:B---3--:R-:W-:Y:S05]  /*a630*/  @!P0 BRA `(.L_x_195) ;  /* 0xfffffffc00f08947 */ /* 0x008fea000383ffff */
[----:B------:R-:W-:Y:S05]  /*a640*/  BRA `(.L_x_196) ;  /* 0xffffffb000bc7947 */ /* 0x000fea000383ffff */
.L_x_108:
[----:B------:R-:W-:-:S07]  /*a650*/  MOV R0, UR21 ;  /* 0x0000001500007c02 */ /* 0x000fce0008000f00 */
.L_x_197:
[----:B---3--:R3:W4:Y:S02]  /*a660*/  SYNCS.PHASECHK.TRANS64.TRYWAIT P0, [R0+URZ+0x110], R3 ;  /* 0x00011003000075a7 */ /* 0x00872400080011ff */
[----:B----4-:R-:W-:Y:S05]  /*a670*/  @!P0 NANOSLEEP.SYNCS 0x989680 ;  /* 0x009896800000895d */ /* 0x010fea0003900000 */
[----:B------:R-:W4:Y:S02]  /*a680*/  @!P0 SYNCS.PHASECHK.TRANS64 P0, [R0+URZ+0x110], R3 ;  /* 0x00011003000085a7 */ /* 0x000f2400080010ff */
[----:B----4-:R-:W-:Y:S05]  /*a690*/  @!P0 BRA `(.L_x_197) ;  /* 0xfffffffc00f08947 */ /* 0x010fea000383ffff */
[----:B------:R-:W-:Y:S05]  /*a6a0*/  BRA `(.L_x_198) ;  /* 0xffffffb4002c7947 */ /* 0x000fea000383ffff */
.L_x_110:
[----:B--2---:R2:W4:Y:S02]  /*a6b0*/  SYNCS.PHASECHK.TRANS64.TRYWAIT P0, [R3+URZ+0x130], R0 ;  /* 0x00013000030075a7 */ /* 0x00452400080011ff */
[----:B----4-:R-:W-:Y:S05]  /*a6c0*/  @!P0 NANOSLEEP.SYNCS 0x989680 ;  /* 0x009896800000895d */ /* 0x010fea0003900000 */
[----:B------:R-:W4:Y:S02]  /*a6d0*/  @!P0 SYNCS.PHASECHK.TRANS64 P0, [R3+URZ+0x130], R0 ;  /* 0x00013000030085a7 */ /* 0x000f2400080010ff */
[----:B----4-:R-:W-:Y:S05]  /*a6e0*/  @!P0 BRA `(.L_x_110) ;  /* 0xfffffffc00f08947 */ /* 0x010fea000383ffff */
[----:B------:R-:W-:Y:S05]  /*a6f0*/  BRA `(.L_x_199) ;  /* 0xffffffb400f07947 */ /* 0x000fea000383ffff */
.L_x_121:
[----:B--2---:R2:W1:Y:S02]  /*a700*/  SYNCS.PHASECHK.TRANS64.TRYWAIT P1, [R3+URZ+0x100], R2 ;  /* 0x00010002030075a7 */ /* 0x00446400080211ff */
[----:B-1----:R-:W-:Y:S05]  /*a710*/  @!P1 NANOSLEEP.SYNCS 0x989680 ;  /* 0x009896800000995d */ /* 0x002fea0003900000 */
[----:B------:R-:W1:Y:S02]  /*a720*/  @!P1 SYNCS.PHASECHK.TRANS64 P1, [R3+URZ+0x100], R2 ;  /* 0x00010002030095a7 */ /* 0x000e6400080210ff */
[----:B-1----:R-:W-:Y:S05]  /*a730*/  @!P1 BRA `(.L_x_121) ;  /* 0xfffffffc00f09947 */ /* 0x002fea000383ffff */
[----:B------:R-:W-:Y:S05]  /*a740*/  BRA `(.L_x_120) ;  /* 0xffffffc400607947 */ /* 0x000fea000383ffff */
.L_x_123:
[----:B-1----:R1:W3:Y:S02]  /*a750*/  SYNCS.PHASECHK.TRANS64.TRYWAIT P0, [R164+URZ+0x150], R5 ;  /* 0x00015005a40075a7 */ /* 0x0022e400080011ff */
[----:B---3--:R-:W-:Y:S05]  /*a760*/  @!P0 NANOSLEEP.SYNCS 0x989680 ;  /* 0x009896800000895d */ /* 0x008fea0003900000 */
[----:B------:R-:W3:Y:S02]  /*a770*/  @!P0 SYNCS.PHASECHK.TRANS64 P0, [R164+URZ+0x150], R5 ;  /* 0x00015005a40085a7 */ /* 0x000ee400080010ff */
[----:B---3--:R-:W-:Y:S05]  /*a780*/  @!P0 BRA `(.L_x_123) ;  /* 0xfffffffc00f08947 */ /* 0x008fea000383ffff */
[----:B------:R-:W-:Y:S05]  /*a790*/  BRA `(.L_x_122) ;  /* 0xffffffc400b87947 */ /* 0x000fea000383ffff */
.L_x_132:
[----:B---3--:R3:W4:Y:S02]  /*a7a0*/  SYNCS.PHASECHK.TRANS64.TRYWAIT P0, [R200+URZ+0x100], R3 ;  /* 0x00010003c80075a7 */ /* 0x00872400080011ff */
[----:B----4-:R-:W-:Y:S05]  /*a7b0*/  @!P0 NANOSLEEP.SYNCS 0x989680 ;  /* 0x009896800000895d */ /* 0x010fea0003900000 */
[----:B------:R-:W4:Y:S02]  /*a7c0*/  @!P0 SYNCS.PHASECHK.TRANS64 P0, [R200+URZ+0x100], R3 ;  /* 0x00010003c80085a7 */ /* 0x000f2400080010ff */
[----:B----4-:R-:W-:Y:S05]  /*a7d0*/  @!P0 BRA `(.L_x_132) ;  /* 0xfffffffc00f08947 */ /* 0x010fea000383ffff */
[----:B------:R-:W-:Y:S05]  /*a7e0*/  BRA `(.L_x_131) ;  /* 0xffffffd800c87947 */ /* 0x000fea000383ffff */
        .weak           $__internal_0_$__cuda_sm10x_tcgen05_guardrail_trap_col_being_dealloced_not_returned_by_alloc
        .type           $__internal_0_$__cuda_sm10x_tcgen05_guardrail_trap_col_being_dealloced_not_returned_by_alloc,@function
        .size           $__internal_0_$__cuda_sm10x_tcgen05_guardrail_trap_col_being_dealloced_not_returned_by_alloc,($__internal_1_$__cuda_sm10x_tcgen05_guardrail_trap_phase_invalid_during_alloc - $__internal_0_$__cuda_sm10x_tcgen05_guardrail_trap_col_being_dealloced_not_returned_by_alloc)
$__internal_0_$__cuda_sm10x_tcgen05_guardrail_trap_col_being_dealloced_not_returned_by_alloc:
[----:B------:R-:W-:Y:S05]  /*a7f0*/  BPT.TRAP 0x1 ;  /* 0x000000040000795c */ /* 0x000fea0000300000 */
[----:B------:R-:W-:-:S04]  /*a800*/  HFMA2 R3, -RZ, RZ, 0, 0 ;  /* 0x00000000ff037431 */ /* 0x000fc800000001ff */
[----:B------:R-:W-:Y:S05]  /*a810*/  RET.REL.NODEC R2 `(_ZN7cutlass13device_kernelINS_4gemm6kernel13GemmUniversalIN4cute5tupleIJiiiiEEENS1_10collective13CollectiveMmaINS1_35MainloopSm100TmaUmmaWarpSpecializedILi16ELi2ELi4ENS5_IJNS4_1CILi4EEESB_NSA_ILi1EEEEEEEENS5_IJNSA_ILi256EEENSA_ILi128EEENSA_ILi64EEEEEENS_12float_e4m3_tENS5_IJlSC_lEEESJ_SK_NS4_8TiledMMAINS4_8MMA_AtomIJNS4_10MMA_TraitsINS4_25SM100_MMA_F8F6F4_2x1SM_SSEJSJ_SJ_fSF_SG_NS4_17integral_constantINS4_4UMMA5MajorELSR_0EEESS_NSP_INSQ_7ScaleInELST_0EEESU_EEEEEENS4_6LayoutINS5_IJSC_SC_SC_EEENS5_IJNSA_ILi0EEESZ_SZ_EEEEENS5_IJNS4_10UnderscoreES12_S12_EEEEENS4_28SM100_TMA_2SM_LOAD_MULTICASTENS4_14ComposedLayoutINS4_7SwizzleILi2ELi4ELi3EEENS4_18smem_ptr_flag_bitsILi8EEENSX_INS5_IJNSA_ILi8EEESH_EEENS5_IJSH_SC_EEEEEEEvNS4_8identityES15_S1F_vS1G_EENS_8epilogue10collective18CollectiveEpilogueINS1I_23Sm100TmaWarpSpecializedILi2ELi2ELi64ELb0ELb0EEEJNS5_IJSG_SG_SH_EEENS5_IJNSX_ISG_SC_EENSX_ISH_SC_EEEEESJ_SK_SJ_SK_NS1I_6fusion15FusionCallbacksIS1M_NS1R_17LinearCombinationISJ_fSJ_fLNS_15FloatRoundStyleE2EEES1N_S1Q_JEEENS4_5SM1004TMEM4LOAD26SM100_TMEM_LOAD_32dp32b64xENS4_13SM90_TMA_LOADES1F_NS4_39AutoVectorizingCopyWithAssumedAlignmentILi128EEENS4_14SM90_TMA_STOREES1F_S23_S23_EEEvvEEEEvNT_6ParamsE) ;  /* 0xffffff5402f87950 */ /* 0x000fea0003c3ffff */
        .weak           $__internal_1_$__cuda_sm10x_tcgen05_guardrail_trap_phase_invalid_during_alloc
        .type           $__internal_1_$__cuda_sm10x_tcgen05_guardrail_trap_phase_invalid_during_alloc,@function
        .size           $__internal_1_$__cuda_sm10x_tcgen05_guardrail_trap_phase_invalid_during_alloc,($__internal_2_$__cuda_sm10x_tcgen05_guardrail_trap_unallocated_columns_being_dealloced - $__internal_1_$__cuda_sm10x_tcgen05_guardrail_trap_phase_invalid_during_alloc)
$__internal_1_$__cuda_sm10x_tcgen05_guardrail_trap_phase_invalid_during_alloc:
[----:B------:R-:W-:Y:S05]  /*a820*/  BPT.TRAP 0x1 ;  /* 0x000000040000795c */ /* 0x000fea0000300000 */
[----:B------:R-:W-:-:S04]  /*a830*/  MOV R5, 0x0 ;  /* 0x0000000000057802 */ /* 0x000fc80000000f00 */
[----:B------:R-:W-:Y:S05]  /*a840*/  RET.REL.NODEC R4 `(_ZN7cutlass13device_kernelINS_4gemm6kernel13GemmUniversalIN4cute5tupleIJiiiiEEENS1_10collective13CollectiveMmaINS1_35MainloopSm100TmaUmmaWarpSpecializedILi16ELi2ELi4ENS5_IJNS4_1CILi4EEESB_NSA_ILi1EEEEEEEENS5_IJNSA_ILi256EEENSA_ILi128EEENSA_ILi64EEEEEENS_12float_e4m3_tENS5_IJlSC_lEEESJ_SK_NS4_8TiledMMAINS4_8MMA_AtomIJNS4_10MMA_TraitsINS4_25SM100_MMA_F8F6F4_2x1SM_SSEJSJ_SJ_fSF_SG_NS4_17integral_constantINS4_4UMMA5MajorELSR_0EEESS_NSP_INSQ_7ScaleInELST_0EEESU_EEEEEENS4_6LayoutINS5_IJSC_SC_SC_EEENS5_IJNSA_ILi0EEESZ_SZ_EEEEENS5_IJNS4_10UnderscoreES12_S12_EEEEENS4_28SM100_TMA_2SM_LOAD_MULTICASTENS4_14ComposedLayoutINS4_7SwizzleILi2ELi4ELi3EEENS4_18smem_ptr_flag_bitsILi8EEENSX_INS5_IJNSA_ILi8EEESH_EEENS5_IJSH_SC_EEEEEEEvNS4_8identityES15_S1F_vS1G_EENS_8epilogue10collective18CollectiveEpilogueINS1I_23Sm100TmaWarpSpecializedILi2ELi2ELi64ELb0ELb0EEEJNS5_IJSG_SG_SH_EEENS5_IJNSX_ISG_SC_EENSX_ISH_SC_EEEEESJ_SK_SJ_SK_NS1I_6fusion15FusionCallbacksIS1M_NS1R_17LinearCombinationISJ_fSJ_fLNS_15FloatRoundStyleE2EEES1N_S1Q_JEEENS4_5SM1004TMEM4LOAD26SM100_TMEM_LOAD_32dp32b64xENS4_13SM90_TMA_LOADES1F_NS4_39AutoVectorizingCopyWithAssumedAlignmentILi128EEENS4_14SM90_TMA_STOREES1F_S23_S23_EEEvvEEEEvNT_6ParamsE) ;  /* 0xffffff5404ec7950 */ /* 0x000fea0003c3ffff */
        .weak           $__internal_2_$__cuda_sm10x_tcgen05_guardrail_trap_unallocated_columns_being_dealloced
        .type           $__internal_2_$__cuda_sm10x_tcgen05_guardrail_trap_unallocated_columns_being_dealloced,@function
        .size           $__internal_2_$__cuda_sm10x_tcgen05_guardrail_trap_unallocated_columns_being_dealloced,(.L_x_201 - $__internal_2_$__cuda_sm10x_tcgen05_guardrail_trap_unallocated_columns_being_dealloced)
$__internal_2_$__cuda_sm10x_tcgen05_guardrail_trap_unallocated_columns_being_dealloced:
[----:B------:R-:W-:Y:S05]  /*a850*/  BPT.TRAP 0x1 ;  /* 0x000000040000795c */ /* 0x000fea0000300000 */
[----:B------:R-:W-:-:S04]  /*a860*/  HFMA2 R3, -RZ, RZ, 0, 0 ;  /* 0x00000000ff037431 */ /* 0x000fc800000001ff */
[----:B------:R-:W-:Y:S05]  /*a870*/  RET.REL.NODEC R2 `(_ZN7cutlass13device_kernelINS_4gemm6kernel13GemmUniversalIN4cute5tupleIJiiiiEEENS1_10collective13CollectiveMmaINS1_35MainloopSm100TmaUmmaWarpSpecializedILi16ELi2ELi4ENS5_IJNS4_1CILi4EEESB_NSA_ILi1EEEEEEEENS5_IJNSA_ILi256EEENSA_ILi128EEENSA_ILi64EEEEEENS_12float_e4m3_tENS5_IJlSC_lEEESJ_SK_NS4_8TiledMMAINS4_8MMA_AtomIJNS4_10MMA_TraitsINS4_25SM100_MMA_F8F6F4_2x1SM_SSEJSJ_SJ_fSF_SG_NS4_17integral_constantINS4_4UMMA5MajorELSR_0EEESS_NSP_INSQ_7ScaleInELST_0EEESU_EEEEEENS4_6LayoutINS5_IJSC_SC_SC_EEENS5_IJNSA_ILi0EEESZ_SZ_EEEEENS5_IJNS4_10UnderscoreES12_S12_EEEEENS4_28SM100_TMA_2SM_LOAD_MULTICASTENS4_14ComposedLayoutINS4_7SwizzleILi2ELi4ELi3EEENS4_18smem_ptr_flag_bitsILi8EEENSX_INS5_IJNSA_ILi8EEESH_EEENS5_IJSH_SC_EEEEEEEvNS4_8identityES15_S1F_vS1G_EENS_8epilogue10collective18CollectiveEpilogueINS1I_23Sm100TmaWarpSpecializedILi2ELi2ELi64ELb0ELb0EEEJNS5_IJSG_SG_SH_EEENS5_IJNSX_ISG_SC_EENSX_ISH_SC_EEEEESJ_SK_SJ_SK_NS1I_6fusion15FusionCallbacksIS1M_NS1R_17LinearCombinationISJ_fSJ_fLNS_15FloatRoundStyleE2EEES1N_S1Q_JEEENS4_5SM1004TMEM4LOAD26SM100_TMEM_LOAD_32dp32b64xENS4_13SM90_TMA_LOADES1F_NS4_39AutoVectorizingCopyWithAssumedAlignmentILi128EEENS4_14SM90_TMA_STOREES1F_S23_S23_EEEvvEEEEvNT_6ParamsE) ;  /* 0xffffff5402e07950 */ /* 0x000fea0003c3ffff */
.L_x_200:
[----:B------:R-:W-:-:S00]  /*a880*/  BRA `(.L_x_200) ;  /* 0xfffffffc00fc7947 */ /* 0x000fc0000383ffff */
[----:B------:R-:W-:-:S00]  /*a890*/  NOP ;  /* 0x0000000000007918 */ /* 0x000fc00000000000 */
        /* <DEDUP_REMOVED lines=14> */
.L_x_201:


//--------------------- .nv.global.init           --------------------------
	.section	.nv.global.init,"aw",@progbits
.nv.global.init:
	.type		$str$27,@object
	.size		$str$27,($str$28 - $str$27)
$str$27:
        /*0000*/ 	.byte	0x28, 0x61, 0x64, 0x64, 0x72, 0x65, 0x73, 0x73, 0x20, 0x26, 0x20, 0x6d, 0x61, 0x73, 0x6b, 0x29
        /*0010*/ 	.byte	0x20, 0x3d, 0x3d, 0x20, 0x30, 0x00
	.type		$str$28,@object
	.size		$str$28,($str$26 - $str$28)
$str$28:
        /*0016*/ 	.byte	0x2f, 0x74, 0x6d, 0x70, 0x2f, 0x63, 0x75, 0x74, 0x6c, 0x61, 0x73, 0x73, 0x5f, 0x73, 0x77, 0x65
        /*0026*/ 	.byte	0x65, 0x70, 0x5f, 0x73, 0x72, 0x63, 0x2f, 0x69, 0x6e, 0x63, 0x6c, 0x75, 0x64, 0x65, 0x2f, 0x63
        /*0036*/ 	.byte	0x75, 0x74, 0x65, 0x2f, 0x70, 0x6f, 0x69, 0x6e, 0x74, 0x65, 0x72, 0x5f, 0x66, 0x6c, 0x61, 0x67
        /*0046*/ 	.byte	0x67, 0x65, 0x64, 0x2e, 0x68, 0x70, 0x70, 0x00
	.type		$str$26,@object
	.size		$str$26,($str$25 - $str$26)
$str$26:
        /*004e*/ 	.byte	0x2f, 0x74, 0x6d, 0x70, 0x2f, 0x63, 0x75, 0x74, 0x6c, 0x61, 0x73, 0x73, 0x5f, 0x73, 0x77, 0x65
        /*005e*/ 	.byte	0x65, 0x70, 0x5f, 0x73, 0x72, 0x63, 0x2f, 0x69, 0x6e, 0x63, 0x6c, 0x75, 0x64, 0x65, 0x2f, 0x63
        /*006e*/ 	.byte	0x75, 0x74, 0x65, 0x2f, 0x61, 0x74, 0x6f, 0x6d, 0x2f, 0x63, 0x6f, 0x70, 0x79, 0x5f, 0x74, 0x72
        /*007e*/ 	.byte	0x61, 0x69, 0x74, 0x73, 0x5f, 0x73, 0x6d, 0x31, 0x30, 0x30, 0x2e, 0x68, 0x70, 0x70, 0x00
	.type		$str$25,@object
	.size		$str$25,(__unnamed_1 - $str$25)
$str$25:
        /*008d*/ 	.byte	0x28, 0x28, 0x75, 0x69, 0x6e, 0x74, 0x33, 0x32, 0x5f, 0x74, 0x28, 0x74, 0x68, 0x72, 0x65, 0x61
        /*009d*/ 	.byte	0x64, 0x49, 0x64, 0x78, 0x2e, 0x78, 0x29, 0x20, 0x2f, 0x20, 0x33, 0x32, 0x29, 0x20, 0x25, 0x20
        /*00ad*/ 	.byte	0x34, 0x29, 0x20, 0x3d, 0x3d, 0x20, 0x28, 0x28, 0x28, 0x74, 0x6d, 0x65, 0x6d, 0x5f, 0x61, 0x64
        /*00bd*/ 	.byte	0x64, 0x72, 0x20, 0x3e, 0x3e, 0x20, 0x31, 0x36, 0x29, 0x20, 0x2f, 0x20, 0x33, 0x32, 0x29, 0x20
        /*00cd*/ 	.byte	0x25, 0x20, 0x34, 0x29, 0x00
	.type		__unnamed_1,@object
	.size		__unnamed_1,(__unnamed_2 - __unnamed_1)
__unnamed_1:
        /*00d2*/ 	.byte	0x61, 0x75, 0x74, 0x6f, 0x20, 0x63, 0x75, 0x74, 0x65, 0x3a, 0x3a, 0x61, 0x73, 0x5f, 0x70, 0x6f
        /* <DEDUP_REMOVED lines=24> */
        /*0262*/ 	.byte	0x43, 0x3c, 0x38, 0x31, 0x39, 0x32, 0x3e, 0x3e, 0x3e, 0x3e, 0x5d, 0x00
	.type		__unnamed_2,@object
	.size		__unnamed_2,(.L_2 - __unnamed_2)
__unnamed_2:
        /* <DEDUP_REMOVED lines=42> */
        /*050e*/ 	.byte	0x3e, 0x3e, 0x3e, 0x3e, 0x5d, 0x00
.L_2:


//--------------------- .nv.shared._ZN7cutlass13device_kernelINS_4gemm6kernel13GemmUniversalIN4cute5tupleIJiiiiEEENS1_10collective13CollectiveMmaINS1_35MainloopSm100TmaUmmaWarpSpecializedILi16ELi2ELi4ENS5_IJNS4_1CILi4EEESB_NSA_ILi1EEEEEEEENS5_IJNSA_ILi256EEENSA_ILi128EEENSA_ILi64EEEEEENS_12float_e4m3_tENS5_IJlSC_lEEESJ_SK_NS4_8TiledMMAINS4_8MMA_AtomIJNS4_10MMA_TraitsINS4_25SM100_MMA_F8F6F4_2x1SM_SSEJSJ_SJ_fSF_SG_NS4_17integral_constantINS4_4UMMA5MajorELSR_0EEESS_NSP_INSQ_7ScaleInELST_0EEESU_EEEEEENS4_6LayoutINS5_IJSC_SC_SC_EEENS5_IJNSA_ILi0EEESZ_SZ_EEEEENS5_IJNS4_10UnderscoreES12_S12_EEEEENS4_28SM100_TMA_2SM_LOAD_MULTICASTENS4_14ComposedLayoutINS4_7SwizzleILi2ELi4ELi3EEENS4_18smem_ptr_flag_bitsILi8EEENSX_INS5_IJNSA_ILi8EEESH_EEENS5_IJSH_SC_EEEEEEEvNS4_8identityES15_S1F_vS1G_EENS_8epilogue10collective18CollectiveEpilogueINS1I_23Sm100TmaWarpSpecializedILi2ELi2ELi64ELb0ELb0EEEJNS5_IJSG_SG_SH_EEENS5_IJNSX_ISG_SC_EENSX_ISH_SC_EEEEESJ_SK_SJ_SK_NS1I_6fusion15FusionCallbacksIS1M_NS1R_17LinearCombinationISJ_fSJ_fLNS_15FloatRoundStyleE2EEES1N_S1Q_JEEENS4_5SM1004TMEM4LOAD26SM100_TMEM_LOAD_32dp32b64xENS4_13SM90_TMA_LOADES1F_NS4_39AutoVectorizingCopyWithAssumedAlignmentILi128EEENS4_14SM90_TMA_STOREES1F_S23_S23_EEEvvEEEEvNT_6ParamsE --------------------------
	.section	.nv.shared._ZN7cutlass13device_kernelINS_4gemm6kernel13GemmUniversalIN4cute5tupleIJiiiiEEENS1_10collective13CollectiveMmaINS1_35MainloopSm100TmaUmmaWarpSpecializedILi16ELi2ELi4ENS5_IJNS4_1CILi4EEESB_NSA_ILi1EEEEEEEENS5_IJNSA_ILi256EEENSA_ILi128EEENSA_ILi64EEEEEENS_12float_e4m3_tENS5_IJlSC_lEEESJ_SK_NS4_8TiledMMAINS4_8MMA_AtomIJNS4_10MMA_TraitsINS4_25SM100_MMA_F8F6F4_2x1SM_SSEJSJ_SJ_fSF_SG_NS4_17integral_constantINS4_4UMMA5MajorELSR_0EEESS_NSP_INSQ_7ScaleInELST_0EEESU_EEEEEENS4_6LayoutINS5_IJSC_SC_SC_EEENS5_IJNSA_ILi0EEESZ_SZ_EEEEENS5_IJNS4_10UnderscoreES12_S12_EEEEENS4_28SM100_TMA_2SM_LOAD_MULTICASTENS4_14ComposedLayoutINS4_7SwizzleILi2ELi4ELi3EEENS4_18smem_ptr_flag_bitsILi8EEENSX_INS5_IJNSA_ILi8EEESH_EEENS5_IJSH_SC_EEEEEEEvNS4_8identityES15_S1F_vS1G_EENS_8epilogue10collective18CollectiveEpilogueINS1I_23Sm100TmaWarpSpecializedILi2ELi2ELi64ELb0ELb0EEEJNS5_IJSG_SG_SH_EEENS5_IJNSX_ISG_SC_EENSX_ISH_SC_EEEEESJ_SK_SJ_SK_NS1I_6fusion15FusionCallbacksIS1M_NS1R_17LinearCombinationISJ_fSJ_fLNS_15FloatRoundStyleE2EEES1N_S1Q_JEEENS4_5SM1004TMEM4LOAD26SM100_TMEM_LOAD_32dp32b64xENS4_13SM90_TMA_LOADES1F_NS4_39AutoVectorizingCopyWithAssumedAlignmentILi128EEENS4_14SM90_TMA_STOREES1F_S23_S23_EEEvvEEEEvNT_6ParamsE,"aw",@nobits
	.sectionflags	@""
	.align	16
	.zero		1024


//--------------------- .nv.shared.reserved.0     --------------------------
	.section	.nv.shared.reserved.0,"aw",@nobits
	.weak		__nv_reservedSMEM_offset_0_alias
	.size		__nv_reservedSMEM_offset_0_alias, 0, 64
	.other		__nv_reservedSMEM_offset_0_alias,@"STO_CUDA_RESERVED_SHARED STV_DEFAULT"
__nv_reservedSMEM_offset_0_alias:
	.zero		0
.nv.shared.reserved.0:
	.zero		64
	.weak		__nv_reservedSMEM_tcgen05_partition
	.type		__nv_reservedSMEM_tcgen05_partition,@object
	.size		__nv_reservedSMEM_tcgen05_partition,(.L_0 - __nv_reservedSMEM_tcgen05_partition)
__nv_reservedSMEM_tcgen05_partition:
	.zero		32
.L_0:


//--------------------- .nv.global                --------------------------
	.section	.nv.global,"aw",@nobits
.nv.global:
	.type		_ZN40_INTERNAL_1e41317f_4_k_cu_9539fa94_267804cute1_E,@object
	.size		_ZN40_INTERNAL_1e41317f_4_k_cu_9539fa94_267804cute1_E,(_ZN40_INTERNAL_1e41317f_4_k_cu_9539fa94_267804cuda3std3__45__cpo6cbeginE - _ZN40_INTERNAL_1e41317f_4_k_cu_9539fa94_267804cute1_E)
_ZN40_INTERNAL_1e41317f_4_k_cu_9539fa94_267804cute1_E:
	.zero		1
	.type		_ZN40_INTERNAL_1e41317f_4_k_cu_9539fa94_267804cuda3std3__45__cpo6cbeginE,@object
	.size		_ZN40_INTERNAL_1e41317f_4_k_cu_9539fa94_267804cuda3std3__45__cpo6cbeginE,(_ZN40_INTERNAL_1e41317f_4_k_cu_9539fa94_267804cuda3std3__48in_placeE - _ZN40_INTERNAL_1e41317f_4_k_cu_9539fa94_267804cuda3std3__45__cpo6cbeginE)
_ZN40_INTERNAL_1e41317f_4_k_cu_9539fa94_267804cuda3std3__45__cpo6cbeginE:
	.zero		1
	.type		_ZN40_INTERNAL_1e41317f_4_k_cu_9539fa94_267804cuda3std3__48in_placeE,@object
	.size		_ZN40_INTERNAL_1e41317f_4_k_cu_9539fa94_267804cuda3std3__48in_placeE,(_ZN40_INTERNAL_1e41317f_4_k_cu_9539fa94_267804cuda3std6ranges3__45__cpo9iter_moveE - _ZN40_INTERNAL_1e41317f_4_k_cu_9539fa94_267804cuda3std3__48in_placeE)
_ZN40_INTERNAL_1e41317f_4_k_cu_9539fa94_267804cuda3std3__48in_placeE:
	.zero		1
	.type		_ZN40_INTERNAL_1e41317f_4_k_cu_9539fa94_267804cuda3std6ranges3__45__cpo9iter_moveE,@object
	.size		_ZN40_INTERNAL_1e41317f_4_k_cu_9539fa94_267804cuda3std6ranges3__45__cpo9iter_moveE,(_ZN40_INTERNAL_1e41317f_4_k_cu_9539fa94_267804cuda3std3__45__cpo5beginE - _ZN40_INTERNAL_1e41317f_4_k_cu_9539fa94_267804cuda3std6ranges3__45__cpo9iter_moveE)
_ZN40_INTERNAL_1e41317f_4_k_cu_9539fa94_267804cuda3std6ranges3__45__cpo9iter_moveE:
	.zero		1
	.type		_ZN40_INTERNAL_1e41317f_4_k_cu_9539fa94_267804cuda3std3__45__cpo5beginE,@object
	.size		_ZN40_INTERNAL_1e41317f_4_k_cu_9539fa94_267804cuda3std3__45__cpo5beginE,(_ZN40_INTERNAL_1e41317f_4_k_cu_9539fa94_267804cuda3std3__442_GLOBAL__N__1e41317f_4_k_cu_9539fa94_267806ignoreE - _ZN40_INTERNAL_1e41317f_4_k_cu_9539fa94_267804cuda3std3__45__cpo5beginE)
_ZN40_INTERNAL_1e41317f_4_k_cu_9539fa94_267804cuda3std3__45__cpo5beginE:
	.zero		1
	.type		_ZN40_INTERNAL_1e41317f_4_k_cu_9539fa94_267804cuda3std3__442_GLOBAL__N__1e41317f_4_k_cu_9539fa94_267806ignoreE,@object
	.size		_ZN40_INTERNAL_1e41317f_4_k_cu_9539fa94_267804cuda3std3__442_GLOBAL__N__1e41317f_4_k_cu_9539fa94_267806ignoreE,(_ZN40_INTERNAL_1e41317f_4_k_cu_9539fa94_267804cute7productE - _ZN40_INTERNAL_1e41317f_4_k_cu_9539fa94_267804cuda3std3__442_GLOBAL__N__1e41317f_4_k_cu_9539fa94_267806ignoreE)
_ZN40_INTERNAL_1e41317f_4_k_cu_9539fa94_267804cuda3std3__442_GLOBAL__N__1e41317f_4_k_cu_9539fa94_267806ignoreE:
	.zero		1
	.type		_ZN40_INTERNAL_1e41317f_4_k_cu_9539fa94_267804cute7productE,@object
	.size		_ZN40_INTERNAL_1e41317f_4_k_cu_9539fa94_267804cute7productE,(_ZN40_INTERNAL_1e41317f_4_k_cu_9539fa94_267804cuda3std3__45__cpo3endE - _ZN40_INTERNAL_1e41317f_4_k_cu_9539fa94_267804cute7productE)
_ZN40_INTERNAL_1e41317f_4_k_cu_9539fa94_267804cute7productE:
	.zero		1
	.type		_ZN40_INTERNAL_1e41317f_4_k_cu_9539fa94_267804cuda3std3__45__cpo3endE,@object
	.size		_ZN40_INTERNAL_1e41317f_4_k_cu_9539fa94_267804cuda3std3__45__cpo3endE,(_ZN40_INTERNAL_1e41317f_4_k_cu_9539fa94_267804cuda3std3__419piecewise_constructE - _ZN40_INTERNAL_1e41317f_4_k_cu_9539fa94_267804cuda3std3__45__cpo3endE)
_ZN40_INTERNAL_1e41317f_4_k_cu_9539fa94_267804cuda3std3__45__cpo3endE:
	.zero		1
	.type		_ZN40_INTERNAL_1e41317f_4_k_cu_9539fa94_267804cuda3std3__419piecewise_constructE,@object
	.size		_ZN40_INTERNAL_1e41317f_4_k_cu_9539fa94_267804cuda3std3__419piecewise_constructE,(_ZN40_INTERNAL_1e41317f_4_k_cu_9539fa94_267804cuda3std3__45__cpo4cendE - _ZN40_INTERNAL_1e41317f_4_k_cu_9539fa94_267804cuda3std3__419piecewise_constructE)
_ZN40_INTERNAL_1e41317f_4_k_cu_9539fa94_267804cuda3std3__419piecewise_constructE:
	.zero		1
	.type		_ZN40_INTERNAL_1e41317f_4_k_cu_9539fa94_267804cuda3std3__45__cpo4cendE,@object
	.size		_ZN40_INTERNAL_1e41317f_4_k_cu_9539fa94_267804cuda3std3__45__cpo4cendE,(_ZN40_INTERNAL_1e41317f_4_k_cu_9539fa94_267804cuda3std6ranges3__45__cpo4swapE - _ZN40_INTERNAL_1e41317f_4_k_cu_9539fa94_267804cuda3std3__45__cpo4cendE)
_ZN40_INTERNAL_1e41317f_4_k_cu_9539fa94_267804cuda3std3__45__cpo4cendE:
	.zero		1
	.type		_ZN40_INTERNAL_1e41317f_4_k_cu_9539fa94_267804cuda3std6ranges3__45__cpo4swapE,@object
	.size		_ZN40_INTERNAL_1e41317f_4_k_cu_9539fa94_267804cuda3std6ranges3__45__cpo4swapE,(.L_10 - _ZN40_INTERNAL_1e41317f_4_k_cu_9539fa94_267804cuda3std6ranges3__45__cpo4swapE)
_ZN40_INTERNAL_1e41317f_4_k_cu_9539fa94_267804cuda3std6ranges3__45__cpo4swapE:
	.zero		1
.L_10:


//--------------------- .nv.constant0._ZN7cutlass13device_kernelINS_4gemm6kernel13GemmUniversalIN4cute5tupleIJiiiiEEENS1_10collective13CollectiveMmaINS1_35MainloopSm100TmaUmmaWarpSpecializedILi16ELi2ELi4ENS5_IJNS4_1CILi4EEESB_NSA_ILi1EEEEEEEENS5_IJNSA_ILi256EEENSA_ILi128EEENSA_ILi64EEEEEENS_12float_e4m3_tENS5_IJlSC_lEEESJ_SK_NS4_8TiledMMAINS4_8MMA_AtomIJNS4_10MMA_TraitsINS4_25SM100_MMA_F8F6F4_2x1SM_SSEJSJ_SJ_fSF_SG_NS4_17integral_constantINS4_4UMMA5MajorELSR_0EEESS_NSP_INSQ_7ScaleInELST_0EEESU_EEEEEENS4_6LayoutINS5_IJSC_SC_SC_EEENS5_IJNSA_ILi0EEESZ_SZ_EEEEENS5_IJNS4_10UnderscoreES12_S12_EEEEENS4_28SM100_TMA_2SM_LOAD_MULTICASTENS4_14ComposedLayoutINS4_7SwizzleILi2ELi4ELi3EEENS4_18smem_ptr_flag_bitsILi8EEENSX_INS5_IJNSA_ILi8EEESH_EEENS5_IJSH_SC_EEEEEEEvNS4_8identityES15_S1F_vS1G_EENS_8epilogue10collective18CollectiveEpilogueINS1I_23Sm100TmaWarpSpecializedILi2ELi2ELi64ELb0ELb0EEEJNS5_IJSG_SG_SH_EEENS5_IJNSX_ISG_SC_EENSX_ISH_SC_EEEEESJ_SK_SJ_SK_NS1I_6fusion15FusionCallbacksIS1M_NS1R_17LinearCombinationISJ_fSJ_fLNS_15FloatRoundStyleE2EEES1N_S1Q_JEEENS4_5SM1004TMEM4LOAD26SM100_TMEM_LOAD_32dp32b64xENS4_13SM90_TMA_LOADES1F_NS4_39AutoVectorizingCopyWithAssumedAlignmentILi128EEENS4_14SM90_TMA_STOREES1F_S23_S23_EEEvvEEEEvNT_6ParamsE --------------------------
	.section	.nv.constant0._ZN7cutlass13device_kernelINS_4gemm6kernel13GemmUniversalIN4cute5tupleIJiiiiEEENS1_10collective13CollectiveMmaINS1_35MainloopSm100TmaUmmaWarpSpecializedILi16ELi2ELi4ENS5_IJNS4_1CILi4EEESB_NSA_ILi1EEEEEEEENS5_IJNSA_ILi256EEENSA_ILi128EEENSA_ILi64EEEEEENS_12float_e4m3_tENS5_IJlSC_lEEESJ_SK_NS4_8TiledMMAINS4_8MMA_AtomIJNS4_10MMA_TraitsINS4_25SM100_MMA_F8F6F4_2x1SM_SSEJSJ_SJ_fSF_SG_NS4_17integral_constantINS4_4UMMA5MajorELSR_0EEESS_NSP_INSQ_7ScaleInELST_0EEESU_EEEEEENS4_6LayoutINS5_IJSC_SC_SC_EEENS5_IJNSA_ILi0EEESZ_SZ_EEEEENS5_IJNS4_10UnderscoreES12_S12_EEEEENS4_28SM100_TMA_2SM_LOAD_MULTICASTENS4_14ComposedLayoutINS4_7SwizzleILi2ELi4ELi3EEENS4_18smem_ptr_flag_bitsILi8EEENSX_INS5_IJNSA_ILi8EEESH_EEENS5_IJSH_SC_EEEEEEEvNS4_8identityES15_S1F_vS1G_EENS_8epilogue10collective18CollectiveEpilogueINS1I_23Sm100TmaWarpSpecializedILi2ELi2ELi64ELb0ELb0EEEJNS5_IJSG_SG_SH_EEENS5_IJNSX_ISG_SC_EENSX_ISH_SC_EEEEESJ_SK_SJ_SK_NS1I_6fusion15FusionCallbacksIS1M_NS1R_17LinearCombinationISJ_fSJ_fLNS_15FloatRoundStyleE2EEES1N_S1Q_JEEENS4_5SM1004TMEM4LOAD26SM100_TMEM_LOAD_32dp32b64xENS4_13SM90_TMA_LOADES1F_NS4_39AutoVectorizingCopyWithAssumedAlignmentILi128EEENS4_14SM90_TMA_STOREES1F_S23_S23_EEEvvEEEEvNT_6ParamsE,"a",@progbits
	.sectionflags	@""
	.align	4
.nv.constant0._ZN7cutlass13device_kernelINS_4gemm6kernel13GemmUniversalIN4cute5tupleIJiiiiEEENS1_10collective13CollectiveMmaINS1_35MainloopSm100TmaUmmaWarpSpecializedILi16ELi2ELi4ENS5_IJNS4_1CILi4EEESB_NSA_ILi1EEEEEEEENS5_IJNSA_ILi256EEENSA_ILi128EEENSA_ILi64EEEEEENS_12float_e4m3_tENS5_IJlSC_lEEESJ_SK_NS4_8TiledMMAINS4_8MMA_AtomIJNS4_10MMA_TraitsINS4_25SM100_MMA_F8F6F4_2x1SM_SSEJSJ_SJ_fSF_SG_NS4_17integral_constantINS4_4UMMA5MajorELSR_0EEESS_NSP_INSQ_7ScaleInELST_0EEESU_EEEEEENS4_6LayoutINS5_IJSC_SC_SC_EEENS5_IJNSA_ILi0EEESZ_SZ_EEEEENS5_IJNS4_10UnderscoreES12_S12_EEEEENS4_28SM100_TMA_2SM_LOAD_MULTICASTENS4_14ComposedLayoutINS4_7SwizzleILi2ELi4ELi3EEENS4_18smem_ptr_flag_bitsILi8EEENSX_INS5_IJNSA_ILi8EEESH_EEENS5_IJSH_SC_EEEEEEEvNS4_8identityES15_S1F_vS1G_EENS_8epilogue10collective18CollectiveEpilogueINS1I_23Sm100TmaWarpSpecializedILi2ELi2ELi64ELb0ELb0EEEJNS5_IJSG_SG_SH_EEENS5_IJNSX_ISG_SC_EENSX_ISH_SC_EEEEESJ_SK_SJ_SK_NS1I_6fusion15FusionCallbacksIS1M_NS1R_17LinearCombinationISJ_fSJ_fLNS_15FloatRoundStyleE2EEES1N_S1Q_JEEENS4_5SM1004TMEM4LOAD26SM100_TMEM_LOAD_32dp32b64xENS4_13SM90_TMA_LOADES1F_NS4_39AutoVectorizingCopyWithAssumedAlignmentILi128EEENS4_14SM90_TMA_STOREES1F_S23_S23_EEEvvEEEEvNT_6ParamsE:
	.zero		2944


//--------------------- SYMBOLS --------------------------

	.type		.nv.reservedSmem.offset0,@object
	.size		.nv.reservedSmem.offset0,0x4
	.type		.nv.reservedSmem.cap,@object
	.size		.nv.reservedSmem.cap,0x4
	.type		__assertfail,@function
